	.target	sm_100a

	.elftype	@"ET_EXEC"


//--------------------- .note.nv.tkinfo           --------------------------
	.section	.note.nv.tkinfo,"",@"SHT_NOTE"
	.sectionflags	@"SHF_NOTE_NV_TKINFO"
	.tkinfo
        /*0018*/ 	.word	0x00000002
        /*0030*/ 	.string	""
        /*0030*/ 	.string	"ptxas"
        /*0030*/ 	.string	"Cuda compilation tools, release 13.0, V13.0.88"
        /*0030*/ 	.string	"Build cuda_13.0.r13.0/compiler.36424714_0"
        /*0030*/ 	.string	"-arch sm_100a -m 64 "



//--------------------- .note.nv.cuinfo           --------------------------
	.section	.note.nv.cuinfo,"",@"SHT_NOTE"
	.sectionflags	@"SHF_NOTE_NV_CUINFO"
        /*0018*/ 	.short	0x0002
        /*001a*/ 	.short	0x0064
        /*001c*/ 	.short	0x0082
	.zero		2


//--------------------- .nv.info                  --------------------------
	.section	.nv.info,"",@"SHT_CUDA_INFO"
	.align	4


	//----- nvinfo : EIATTR_REGCOUNT
	.align		4
        /*0000*/ 	.byte	0x04, 0x2f
        /*0002*/ 	.short	(.L_20 - .L_19)
	.align		4
.L_19:
        /*0004*/ 	.word	index@(_ZN7cutlass13device_kernelINS_4gemm6kernel13GemmUniversalIN4cute5tupleIJiiiiEEENS1_10collective13CollectiveMmaINS1_35MainloopSm100TmaUmmaWarpSpecializedILi5ELi2ELi2ENS5_IJNS4_1CILi1EEESB_SB_EEEEENS5_IJNSA_ILi128EEENSA_ILi256EEENSA_ILi32EEEEEENS_12float_e5m2_tENS5_IJlSB_lEEESI_SJ_NS4_8TiledMMAINS4_8MMA_AtomIJNS4_10MMA_TraitsINS4_19SM100_MMA_F8F6F4_SSEJSI_SI_fSE_SF_NS4_17integral_constantINS4_4UMMA5MajorELSQ_0EEESR_NSO_INSP_7ScaleInELSS_0EEEST_EEEEEENS4_6LayoutISC_NS5_IJNSA_ILi0EEESX_SX_EEEEENS5_IJNS4_10UnderscoreES10_S10_EEEEENS4_13SM90_TMA_LOADENS4_14ComposedLayoutINS4_7SwizzleILi1ELi4ELi3EEENS4_18smem_ptr_flag_bitsILi8EEENSW_INS5_IJNSA_ILi8EEESG_EEENS5_IJSG_SB_EEEEEEEvNS4_8identityES13_S1D_vS1E_EENS_8epilogue10collective18CollectiveEpilogueINS1G_23Sm100TmaWarpSpecializedILi4ELi2ELi64ELb0ELb0EEEJSH_NS5_IJNSW_ISE_SB_EENSW_INSA_ILi64EEESB_EEEEESI_SJ_SI_SJ_NS1G_6fusion15FusionCallbacksIS1K_NS1P_17LinearCombinationISI_fSI_fLNS_15FloatRoundStyleE2EEESH_S1O_JEEENS4_5SM1004TMEM4LOAD26SM100_TMEM_LOAD_32dp32b64xES13_NS14_INS15_ILi2ELi4ELi3EEES18_NSW_INS5_IJS19_S1M_EEENS5_IJS1M_SB_EEEEEEENS4_39AutoVectorizingCopyWithAssumedAlignmentILi128EEENS4_14SM90_TMA_STOREES23_S25_S25_EEEvvEEEEvNT_6ParamsE)
        /*0008*/ 	.word	0x000000e0


	//----- nvinfo : EIATTR_FRAME_SIZE
	.align		4
.L_20:
        /*000c*/ 	.byte	0x04, 0x11
        /*000e*/ 	.short	(.L_22 - .L_21)
	.align		4
.L_21:
        /*0010*/ 	.word	index@($__internal_2_$__cuda_sm10x_tcgen05_guardrail_trap_unallocated_columns_being_dealloced)
        /*0014*/ 	.word	0x00000000


	//----- nvinfo : EIATTR_FRAME_SIZE
	.align		4
.L_22:
        /*0018*/ 	.byte	0x04, 0x11
        /*001a*/ 	.short	(.L_24 - .L_23)
	.align		4
.L_23:
        /*001c*/ 	.word	index@($__internal_1_$__cuda_sm10x_tcgen05_guardrail_trap_phase_invalid_during_alloc)
        /*0020*/ 	.word	0x00000000


	//----- nvinfo : EIATTR_FRAME_SIZE
	.align		4
.L_24:
        /*0024*/ 	.byte	0x04, 0x11
        /*0026*/ 	.short	(.L_26 - .L_25)
	.align		4
.L_25:
        /*0028*/ 	.word	index@($__internal_0_$__cuda_sm10x_tcgen05_guardrail_trap_col_being_dealloced_not_returned_by_alloc)
        /*002c*/ 	.word	0x00000000


	//----- nvinfo : EIATTR_FRAME_SIZE
	.align		4
.L_26:
        /*0030*/ 	.byte	0x04, 0x11
        /*0032*/ 	.short	(.L_28 - .L_27)
	.align		4
.L_27:
        /*0034*/ 	.word	index@(_ZN7cutlass13device_kernelINS_4gemm6kernel13GemmUniversalIN4cute5tupleIJiiiiEEENS1_10collective13CollectiveMmaINS1_35MainloopSm100TmaUmmaWarpSpecializedILi5ELi2ELi2ENS5_IJNS4_1CILi1EEESB_SB_EEEEENS5_IJNSA_ILi128EEENSA_ILi256EEENSA_ILi32EEEEEENS_12float_e5m2_tENS5_IJlSB_lEEESI_SJ_NS4_8TiledMMAINS4_8MMA_AtomIJNS4_10MMA_TraitsINS4_19SM100_MMA_F8F6F4_SSEJSI_SI_fSE_SF_NS4_17integral_constantINS4_4UMMA5MajorELSQ_0EEESR_NSO_INSP_7ScaleInELSS_0EEEST_EEEEEENS4_6LayoutISC_NS5_IJNSA_ILi0EEESX_SX_EEEEENS5_IJNS4_10UnderscoreES10_S10_EEEEENS4_13SM90_TMA_LOADENS4_14ComposedLayoutINS4_7SwizzleILi1ELi4ELi3EEENS4_18smem_ptr_flag_bitsILi8EEENSW_INS5_IJNSA_ILi8EEESG_EEENS5_IJSG_SB_EEEEEEEvNS4_8identityES13_S1D_vS1E_EENS_8epilogue10collective18CollectiveEpilogueINS1G_23Sm100TmaWarpSpecializedILi4ELi2ELi64ELb0ELb0EEEJSH_NS5_IJNSW_ISE_SB_EENSW_INSA_ILi64EEESB_EEEEESI_SJ_SI_SJ_NS1G_6fusion15FusionCallbacksIS1K_NS1P_17LinearCombinationISI_fSI_fLNS_15FloatRoundStyleE2EEESH_S1O_JEEENS4_5SM1004TMEM4LOAD26SM100_TMEM_LOAD_32dp32b64xES13_NS14_INS15_ILi2ELi4ELi3EEES18_NSW_INS5_IJS19_S1M_EEENS5_IJS1M_SB_EEEEEEENS4_39AutoVectorizingCopyWithAssumedAlignmentILi128EEENS4_14SM90_TMA_STOREES23_S25_S25_EEEvvEEEEvNT_6ParamsE)
        /*0038*/ 	.word	0x00000000


	//----- nvinfo : EIATTR_MIN_STACK_SIZE
	.align		4
.L_28:
        /*003c*/ 	.byte	0x04, 0x12
        /*003e*/ 	.short	(.L_30 - .L_29)
	.align		4
.L_29:
        /*0040*/ 	.word	index@(_ZN7cutlass13device_kernelINS_4gemm6kernel13GemmUniversalIN4cute5tupleIJiiiiEEENS1_10collective13CollectiveMmaINS1_35MainloopSm100TmaUmmaWarpSpecializedILi5ELi2ELi2ENS5_IJNS4_1CILi1EEESB_SB_EEEEENS5_IJNSA_ILi128EEENSA_ILi256EEENSA_ILi32EEEEEENS_12float_e5m2_tENS5_IJlSB_lEEESI_SJ_NS4_8TiledMMAINS4_8MMA_AtomIJNS4_10MMA_TraitsINS4_19SM100_MMA_F8F6F4_SSEJSI_SI_fSE_SF_NS4_17integral_constantINS4_4UMMA5MajorELSQ_0EEESR_NSO_INSP_7ScaleInELSS_0EEEST_EEEEEENS4_6LayoutISC_NS5_IJNSA_ILi0EEESX_SX_EEEEENS5_IJNS4_10UnderscoreES10_S10_EEEEENS4_13SM90_TMA_LOADENS4_14ComposedLayoutINS4_7SwizzleILi1ELi4ELi3EEENS4_18smem_ptr_flag_bitsILi8EEENSW_INS5_IJNSA_ILi8EEESG_EEENS5_IJSG_SB_EEEEEEEvNS4_8identityES13_S1D_vS1E_EENS_8epilogue10collective18CollectiveEpilogueINS1G_23Sm100TmaWarpSpecializedILi4ELi2ELi64ELb0ELb0EEEJSH_NS5_IJNSW_ISE_SB_EENSW_INSA_ILi64EEESB_EEEEESI_SJ_SI_SJ_NS1G_6fusion15FusionCallbacksIS1K_NS1P_17LinearCombinationISI_fSI_fLNS_15FloatRoundStyleE2EEESH_S1O_JEEENS4_5SM1004TMEM4LOAD26SM100_TMEM_LOAD_32dp32b64xES13_NS14_INS15_ILi2ELi4ELi3EEES18_NSW_INS5_IJS19_S1M_EEENS5_IJS1M_SB_EEEEEEENS4_39AutoVectorizingCopyWithAssumedAlignmentILi128EEENS4_14SM90_TMA_STOREES23_S25_S25_EEEvvEEEEvNT_6ParamsE)
        /*0044*/ 	.word	0x00000000
.L_30:


//--------------------- .nv.compat                --------------------------
	.section	.nv.compat,"",@"SHT_CUDA_COMPAT_INFO"
	.align	4
        /*0000*/ 	.byte	0x02, 0x09, 0x01, 0x00, 0x02, 0x02, 0x02, 0x00, 0x02, 0x05, 0x05, 0x00, 0x03, 0x07, 0x01, 0x01
        /*0010*/ 	.byte	0x02, 0x03, 0x01, 0x00, 0x02, 0x06, 0x01, 0x00, 0x04, 0x0b, 0x08, 0x00, 0x09, 0x00, 0x00, 0x00
        /*0020*/ 	.byte	0x00, 0x00, 0x00, 0x00


//--------------------- .nv.info._ZN7cutlass13device_kernelINS_4gemm6kernel13GemmUniversalIN4cute5tupleIJiiiiEEENS1_10collective13CollectiveMmaINS1_35MainloopSm100TmaUmmaWarpSpecializedILi5ELi2ELi2ENS5_IJNS4_1CILi1EEESB_SB_EEEEENS5_IJNSA_ILi128EEENSA_ILi256EEENSA_ILi32EEEEEENS_12float_e5m2_tENS5_IJlSB_lEEESI_SJ_NS4_8TiledMMAINS4_8MMA_AtomIJNS4_10MMA_TraitsINS4_19SM100_MMA_F8F6F4_SSEJSI_SI_fSE_SF_NS4_17integral_constantINS4_4UMMA5MajorELSQ_0EEESR_NSO_INSP_7ScaleInELSS_0EEEST_EEEEEENS4_6LayoutISC_NS5_IJNSA_ILi0EEESX_SX_EEEEENS5_IJNS4_10UnderscoreES10_S10_EEEEENS4_13SM90_TMA_LOADENS4_14ComposedLayoutINS4_7SwizzleILi1ELi4ELi3EEENS4_18smem_ptr_flag_bitsILi8EEENSW_INS5_IJNSA_ILi8EEESG_EEENS5_IJSG_SB_EEEEEEEvNS4_8identityES13_S1D_vS1E_EENS_8epilogue10collective18CollectiveEpilogueINS1G_23Sm100TmaWarpSpecializedILi4ELi2ELi64ELb0ELb0EEEJSH_NS5_IJNSW_ISE_SB_EENSW_INSA_ILi64EEESB_EEEEESI_SJ_SI_SJ_NS1G_6fusion15FusionCallbacksIS1K_NS1P_17LinearCombinationISI_fSI_fLNS_15FloatRoundStyleE2EEESH_S1O_JEEENS4_5SM1004TMEM4LOAD26SM100_TMEM_LOAD_32dp32b64xES13_NS14_INS15_ILi2ELi4ELi3EEES18_NSW_INS5_IJS19_S1M_EEENS5_IJS1M_SB_EEEEEEENS4_39AutoVectorizingCopyWithAssumedAlignmentILi128EEENS4_14SM90_TMA_STOREES23_S25_S25_EEEvvEEEEvNT_6ParamsE --------------------------
	.section	.nv.info._ZN7cutlass13device_kernelINS_4gemm6kernel13GemmUniversalIN4cute5tupleIJiiiiEEENS1_10collective13CollectiveMmaINS1_35MainloopSm100TmaUmmaWarpSpecializedILi5ELi2ELi2ENS5_IJNS4_1CILi1EEESB_SB_EEEEENS5_IJNSA_ILi128EEENSA_ILi256EEENSA_ILi32EEEEEENS_12float_e5m2_tENS5_IJlSB_lEEESI_SJ_NS4_8TiledMMAINS4_8MMA_AtomIJNS4_10MMA_TraitsINS4_19SM100_MMA_F8F6F4_SSEJSI_SI_fSE_SF_NS4_17integral_constantINS4_4UMMA5MajorELSQ_0EEESR_NSO_INSP_7ScaleInELSS_0EEEST_EEEEEENS4_6LayoutISC_NS5_IJNSA_ILi0EEESX_SX_EEEEENS5_IJNS4_10UnderscoreES10_S10_EEEEENS4_13SM90_TMA_LOADENS4_14ComposedLayoutINS4_7SwizzleILi1ELi4ELi3EEENS4_18smem_ptr_flag_bitsILi8EEENSW_INS5_IJNSA_ILi8EEESG_EEENS5_IJSG_SB_EEEEEEEvNS4_8identityES13_S1D_vS1E_EENS_8epilogue10collective18CollectiveEpilogueINS1G_23Sm100TmaWarpSpecializedILi4ELi2ELi64ELb0ELb0EEEJSH_NS5_IJNSW_ISE_SB_EENSW_INSA_ILi64EEESB_EEEEESI_SJ_SI_SJ_NS1G_6fusion15FusionCallbacksIS1K_NS1P_17LinearCombinationISI_fSI_fLNS_15FloatRoundStyleE2EEESH_S1O_JEEENS4_5SM1004TMEM4LOAD26SM100_TMEM_LOAD_32dp32b64xES13_NS14_INS15_ILi2ELi4ELi3EEES18_NSW_INS5_IJS19_S1M_EEENS5_IJS1M_SB_EEEEEEENS4_39AutoVectorizingCopyWithAssumedAlignmentILi128EEENS4_14SM90_TMA_STOREES23_S25_S25_EEEvvEEEEvNT_6ParamsE,"",@"SHT_CUDA_INFO"
	.sectionflags	@""
	.align	4


	//----- nvinfo : EIATTR_CUDA_API_VERSION
	.align		4
        /*0000*/ 	.byte	0x04, 0x37
        /*0002*/ 	.short	(.L_32 - .L_31)
.L_31:
        /*0004*/ 	.word	0x00000082


	//----- nvinfo : EIATTR_KPARAM_INFO
	.align		4
.L_32:
        /*0008*/ 	.byte	0x04, 0x17
        /*000a*/ 	.short	(.L_34 - .L_33)
.L_33:
        /*000c*/ 	.word	0x00000000
        /*0010*/ 	.short	0x0000
        /*0012*/ 	.short	0x0000
        /*0014*/ 	.byte	0x00, 0xf0, 0x01, 0x20


	//----- nvinfo : EIATTR_AT_ENTRY_FRAGMENTS
	.align		4
.L_34:
        /*0018*/ 	.byte	0x04, 0x4f
        /*001a*/ 	.short	(.L_36 - .L_35)


	//   ....[0]....
.L_35:
        /*001c*/ 	.word	0x00000006


	//----- nvinfo : EIATTR_RESERVED_SMEM_USED
	.align		4
.L_36:
        /*0020*/ 	.byte	0x01, 0x41
	.zero		2


	//----- nvinfo : EIATTR_SPARSE_MMA_MASK
	.align		4
        /*0024*/ 	.byte	0x03, 0x50
        /*0026*/ 	.short	0x0000


	//----- nvinfo : EIATTR_TCGEN05_1CTA_USED
	.align		4
        /*0028*/ 	.byte	0x01, 0x51
	.zero		2


	//----- nvinfo : EIATTR_MAXREG_COUNT
	.align		4
        /*002c*/ 	.byte	0x03, 0x1b
        /*002e*/ 	.short	0x00ff


	//----- nvinfo : EIATTR_NUM_BARRIERS
	.align		4
        /*0030*/ 	.byte	0x02, 0x4c
        /*0032*/ 	.byte	0x07
	.zero		1


	//----- nvinfo : EIATTR_EXTERNS
	.align		4
        /*0034*/ 	.byte	0x04, 0x0f
        /*0036*/ 	.short	(.L_38 - .L_37)


	//   ....[0]....
	.align		4
.L_37:
        /*0038*/ 	.word	index@(__assertfail)


	//----- nvinfo : EIATTR_MERCURY_ISA_VERSION
	.align		4
.L_38:
        /*003c*/ 	.byte	0x03, 0x5f
        /*003e*/ 	.short	0x0101


	//----- nvinfo : EIATTR_INT_WARP_WIDE_INSTR_OFFSETS
	.align		4
        /*0040*/ 	.byte	0x04, 0x31
        /*0042*/ 	.short	(.L_40 - .L_39)


	//   ....[0]....
.L_39:
        /*0044*/ 	.word	0x00001dc0


	//   ....[1]....
        /*0048*/ 	.word	0x00003630


	//   ....[2]....
        /*004c*/ 	.word	0x00003650


	//   ....[3]....
        /*0050*/ 	.word	0x00003680


	//   ....[4]....
        /*0054*/ 	.word	0x00003fc0


	//   ....[5]....
        /*0058*/ 	.word	0x00004030


	//   ....[6]....
        /*005c*/ 	.word	0x00004110


	//   ....[7]....
        /*0060*/ 	.word	0x00004190


	//   ....[8]....
        /*0064*/ 	.word	0x000042a0


	//   ....[9]....
        /*0068*/ 	.word	0x00004330


	//   ....[10]....
        /*006c*/ 	.word	0x00004510


	//   ....[11]....
        /*0070*/ 	.word	0x00004670


	//----- nvinfo : EIATTR_COOP_GROUP_MASK_REGIDS
	.align		4
.L_40:
        /*0074*/ 	.byte	0x04, 0x29
        /*0076*/ 	.short	(.L_42 - .L_41)


	//   ....[0]....
.L_41:
        /*0078*/ 	.word	0xffffffff


	//   ....[1]....
        /*007c*/ 	.word	0xffffffff


	//   ....[2]....
        /*0080*/ 	.word	0xffffffff


	//   ....[3]....
        /*0084*/ 	.word	0xffffffff


	//   ....[4]....
        /*0088*/ 	.word	0xffffffff


	//   ....[5]....
        /*008c*/ 	.word	0xffffffff


	//   ....[6]....
        /*0090*/ 	.word	0xffffffff


	//   ....[7]....
        /*0094*/ 	.word	0xffffffff


	//   ....[8]....
        /*0098*/ 	.word	0xffffffff


	//   ....[9]....
        /*009c*/ 	.word	0xffffffff


	//   ....[10]....
        /*00a0*/ 	.word	0xffffffff


	//   ....[11]....
        /*00a4*/ 	.word	0xffffffff


	//   ....[12]....
        /*00a8*/ 	.word	0xffffffff


	//----- nvinfo : EIATTR_COOP_GROUP_INSTR_OFFSETS
	.align		4
.L_42:
        /*00ac*/ 	.byte	0x04, 0x28
        /*00ae*/ 	.short	(.L_44 - .L_43)


	//   ....[0]....
.L_43:
        /*00b0*/ 	.word	0x00000090


	//   ....[1]....
        /*00b4*/ 	.word	0x000004d0


	//   ....[2]....
        /*00b8*/ 	.word	0x00000660


	//   ....[3]....
        /*00bc*/ 	.word	0x00000800


	//   ....[4]....
        /*00c0*/ 	.word	0x00000900


	//   ....[5]....
        /*00c4*/ 	.word	0x00000a70


	//   ....[6]....
        /*00c8*/ 	.word	0x00000bd0


	//   ....[7]....
        /*00cc*/ 	.word	0x00001ca0


	//   ....[8]....
        /*00d0*/ 	.word	0x00002b10


	//   ....[9]....
        /*00d4*/ 	.word	0x00002d20


	//   ....[10]....
        /*00d8*/ 	.word	0x00002d50


	//   ....[11]....
        /*00dc*/ 	.word	0x00003510


	//   ....[12]....
        /*00e0*/ 	.word	0x00003740


	//----- nvinfo : EIATTR_VRC_CTA_INIT_COUNT
	.align		4
.L_44:
        /*00e4*/ 	.byte	0x02, 0x4a
        /*00e6*/ 	.byte	0x80
	.zero		1


	//----- nvinfo : EIATTR_SYSCALL_OFFSETS
	.align		4
        /*00e8*/ 	.byte	0x04, 0x46
        /*00ea*/ 	.short	(.L_46 - .L_45)


	//   ....[0]....
.L_45:
        /*00ec*/ 	.word	0x000050e0


	//   ....[1]....
        /*00f0*/ 	.word	0x00005220


	//   ....[2]....
        /*00f4*/ 	.word	0x00005a80


	//   ....[3]....
        /*00f8*/ 	.word	0x000070a0


	//   ....[4]....
        /*00fc*/ 	.word	0x00008650


	//   ....[5]....
        /*0100*/ 	.word	0x00009c20


	//----- nvinfo : EIATTR_MBARRIER_INSTR_OFFSETS
	.align		4
.L_46:
        /*0104*/ 	.byte	0x04, 0x39
        /*0106*/ 	.short	(.L_48 - .L_47)


	//   ....[0]....
.L_47:
        /*0108*/ 	.word	0x000005b0
        /*010c*/ 	.word	0x000000ff
        /*0110*/ 	.word	0x00000000
        /*0114*/ 	.short	0x0100
        /*0116*/ 	.byte	0x05
	.zero		1


	//   ....[1]....
        /*0118*/ 	.word	0x000005c0
        /*011c*/ 	.word	0x000000ff
        /*0120*/ 	.word	0x00000028
        /*0124*/ 	.short	0x0100
        /*0126*/ 	.byte	0x05
	.zero		1


	//   ....[2]....
        /*0128*/ 	.word	0x000005d0
        /*012c*/ 	.word	0x000000ff
        /*0130*/ 	.word	0x00000008
        /*0134*/ 	.short	0x0100
        /*0136*/ 	.byte	0x05
	.zero		1


	//   ....[3]....
        /*0138*/ 	.word	0x000005e0
        /*013c*/ 	.word	0x000000ff
        /*0140*/ 	.word	0x00000030
        /*0144*/ 	.short	0x0100
        /*0146*/ 	.byte	0x05
	.zero		1


	//   ....[4]....
        /*0148*/ 	.word	0x000005f0
        /*014c*/ 	.word	0x000000ff
        /*0150*/ 	.word	0x00000010
        /*0154*/ 	.short	0x0100
        /*0156*/ 	.byte	0x05
	.zero		1


	//   ....[5]....
        /*0158*/ 	.word	0x00000600
        /*015c*/ 	.word	0x000000ff
        /*0160*/ 	.word	0x00000038
        /*0164*/ 	.short	0x0100
        /*0166*/ 	.byte	0x05
	.zero		1


	//   ....[6]....
        /*0168*/ 	.word	0x00000610
        /*016c*/ 	.word	0x000000ff
        /*0170*/ 	.word	0x00000018
        /*0174*/ 	.short	0x0100
        /*0176*/ 	.byte	0x05
	.zero		1


	//   ....[7]....
        /*0178*/ 	.word	0x00000620
        /*017c*/ 	.word	0x000000ff
        /*0180*/ 	.word	0x00000040
        /*0184*/ 	.short	0x0100
        /*0186*/ 	.byte	0x05
	.zero		1


	//   ....[8]....
        /*0188*/ 	.word	0x00000630
        /*018c*/ 	.word	0x000000ff
        /*0190*/ 	.word	0x00000020
        /*0194*/ 	.short	0x0100
        /*0196*/ 	.byte	0x05
	.zero		1


	//   ....[9]....
        /*0198*/ 	.word	0x00000640
        /*019c*/ 	.word	0x000000ff
        /*01a0*/ 	.word	0x00000048
        /*01a4*/ 	.short	0x0100
        /*01a6*/ 	.byte	0x05
	.zero		1


	//   ....[10]....
        /*01a8*/ 	.word	0x00000770
        /*01ac*/ 	.word	0x000000ff
        /*01b0*/ 	.word	0x00000050
        /*01b4*/ 	.short	0x0100
        /*01b6*/ 	.byte	0x07
	.zero		1


	//   ....[11]....
        /*01b8*/ 	.word	0x00000780
        /*01bc*/ 	.word	0x000000ff
        /*01c0*/ 	.word	0x00000070
        /*01c4*/ 	.short	0x0100
        /*01c6*/ 	.byte	0x07
	.zero		1


	//   ....[12]....
        /*01c8*/ 	.word	0x00000790
        /*01cc*/ 	.word	0x000000ff
        /*01d0*/ 	.word	0x00000058
        /*01d4*/ 	.short	0x0100
        /*01d6*/ 	.byte	0x07
	.zero		1


	//   ....[13]....
        /*01d8*/ 	.word	0x000007a0
        /*01dc*/ 	.word	0x000000ff
        /*01e0*/ 	.word	0x00000078
        /*01e4*/ 	.short	0x0100
        /*01e6*/ 	.byte	0x07
	.zero		1


	//   ....[14]....
        /*01e8*/ 	.word	0x000007b0
        /*01ec*/ 	.word	0x000000ff
        /*01f0*/ 	.word	0x00000060
        /*01f4*/ 	.short	0x0100
        /*01f6*/ 	.byte	0x07
	.zero		1


	//   ....[15]....
        /*01f8*/ 	.word	0x000007c0
        /*01fc*/ 	.word	0x000000ff
        /*0200*/ 	.word	0x00000080
        /*0204*/ 	.short	0x0100
        /*0206*/ 	.byte	0x07
	.zero		1


	//   ....[16]....
        /*0208*/ 	.word	0x000007d0
        /*020c*/ 	.word	0x000000ff
        /*0210*/ 	.word	0x00000068
        /*0214*/ 	.short	0x0100
        /*0216*/ 	.byte	0x07
	.zero		1


	//   ....[17]....
        /*0218*/ 	.word	0x000007e0
        /*021c*/ 	.word	0x000000ff
        /*0220*/ 	.word	0x00000088
        /*0224*/ 	.short	0x0100
        /*0226*/ 	.byte	0x07
	.zero		1


	//   ....[18]....
        /*0228*/ 	.word	0x000008d0
        /*022c*/ 	.word	0x000000ff
        /*0230*/ 	.word	0x00000090
        /*0234*/ 	.short	0x0100
        /*0236*/ 	.byte	0x05
	.zero		1


	//   ....[19]....
        /*0238*/ 	.word	0x000008e0
        /*023c*/ 	.word	0x000000ff
        /*0240*/ 	.word	0x00000098
        /*0244*/ 	.short	0x0100
        /*0246*/ 	.byte	0x05
	.zero		1


	//   ....[20]....
        /*0248*/ 	.word	0x00000a20
        /*024c*/ 	.word	0x000000ff
        /*0250*/ 	.word	0x000000a0
        /*0254*/ 	.short	0x0100
        /*0256*/ 	.byte	0x05
	.zero		1


	//   ....[21]....
        /*0258*/ 	.word	0x00000a30
        /*025c*/ 	.word	0x000000ff
        /*0260*/ 	.word	0x000000b0
        /*0264*/ 	.short	0x0100
        /*0266*/ 	.byte	0x05
	.zero		1


	//   ....[22]....
        /*0268*/ 	.word	0x00000a40
        /*026c*/ 	.word	0x000000ff
        /*0270*/ 	.word	0x000000a8
        /*0274*/ 	.short	0x0100
        /*0276*/ 	.byte	0x05
	.zero		1


	//   ....[23]....
        /*0278*/ 	.word	0x00000a50
        /*027c*/ 	.word	0x000000ff
        /*0280*/ 	.word	0x000000b8
        /*0284*/ 	.short	0x0100
        /*0286*/ 	.byte	0x05
	.zero		1


	//   ....[24]....
        /*0288*/ 	.word	0x00000b80
        /*028c*/ 	.word	0x000000ff
        /*0290*/ 	.word	0x000000c0
        /*0294*/ 	.short	0x0100
        /*0296*/ 	.byte	0x07
	.zero		1


	//   ....[25]....
        /*0298*/ 	.word	0x00000b90
        /*029c*/ 	.word	0x000000ff
        /*02a0*/ 	.word	0x000000d0
        /*02a4*/ 	.short	0x0100
        /*02a6*/ 	.byte	0x07
	.zero		1


	//   ....[26]....
        /*02a8*/ 	.word	0x00000ba0
        /*02ac*/ 	.word	0x000000ff
        /*02b0*/ 	.word	0x000000c8
        /*02b4*/ 	.short	0x0100
        /*02b6*/ 	.byte	0x07
	.zero		1


	//   ....[27]....
        /*02b8*/ 	.word	0x00000bb0
        /*02bc*/ 	.word	0x000000ff
        /*02c0*/ 	.word	0x000000d8
        /*02c4*/ 	.short	0x0100
        /*02c6*/ 	.byte	0x07
	.zero		1


	//   ....[28]....
        /*02c8*/ 	.word	0x00000ca0
        /*02cc*/ 	.word	0x000000ff
        /*02d0*/ 	.word	0x000000e0
        /*02d4*/ 	.short	0x0100
        /*02d6*/ 	.byte	0x05
	.zero		1


	//   ....[29]....
        /*02d8*/ 	.word	0x00000cb0
        /*02dc*/ 	.word	0x000000ff
        /*02e0*/ 	.word	0x000000f0
        /*02e4*/ 	.short	0x0100
        /*02e6*/ 	.byte	0x05
	.zero		1


	//   ....[30]....
        /*02e8*/ 	.word	0x00000cc0
        /*02ec*/ 	.word	0x000000ff
        /*02f0*/ 	.word	0x000000e8
        /*02f4*/ 	.short	0x0100
        /*02f6*/ 	.byte	0x05
	.zero		1


	//   ....[31]....
        /*02f8*/ 	.word	0x00000cd0
        /*02fc*/ 	.word	0x000000ff
        /*0300*/ 	.word	0x000000f8
        /*0304*/ 	.short	0x0100
        /*0306*/ 	.byte	0x05
	.zero		1


	//   ....[32]....
        /*0308*/ 	.word	0x000015a0
        /*030c*/ 	.word	0x00000003
        /*0310*/ 	.word	0x000000f0
        /*0314*/ 	.short	0x010a
        /*0316*/ 	.byte	0xff
	.zero		1


	//   ....[33]....
        /*0318*/ 	.word	0x000015d0
        /*031c*/ 	.word	0x00000003
        /*0320*/ 	.word	0x000000e0
        /*0324*/ 	.short	0x0101
        /*0326*/ 	.byte	0xff
	.zero		1


	//   ....[34]....
        /*0328*/ 	.word	0x000016a0
        /*032c*/ 	.word	0x000000ff
        /*0330*/ 	.word	0x00000028
        /*0334*/ 	.short	0x010a
        /*0336*/ 	.byte	0x08
	.zero		1


	//   ....[35]....
        /*0338*/ 	.word	0x00001740
        /*033c*/ 	.word	0x000000ff
        /*0340*/ 	.word	0x00000028
        /*0344*/ 	.short	0x010a
        /*0346*/ 	.byte	0x21
	.zero		1


	//   ....[36]....
        /*0348*/ 	.word	0x00001890
        /*034c*/ 	.word	0x000000ff
        /*0350*/ 	.word	0x00000028
        /*0354*/ 	.short	0x010a
        /*0356*/ 	.byte	0x08
	.zero		1


	//   ....[37]....
        /*0358*/ 	.word	0x000019a0
        /*035c*/ 	.word	0x000000ff
        /*0360*/ 	.word	0x00000098
        /*0364*/ 	.short	0x0101
        /*0366*/ 	.byte	0x04
	.zero		1


	//   ....[38]....
        /*0368*/ 	.word	0x000019c0
        /*036c*/ 	.word	0x000000ff
        /*0370*/ 	.word	0x00000028
        /*0374*/ 	.short	0x010a
        /*0376*/ 	.byte	0x08
	.zero		1


	//   ....[39]....
        /*0378*/ 	.word	0x00001a40
        /*037c*/ 	.word	0x000000ff
        /*0380*/ 	.word	0x00000028
        /*0384*/ 	.short	0x010a
        /*0386*/ 	.byte	0x11
	.zero		1


	//   ....[40]....
        /*0388*/ 	.word	0x00001b90
        /*038c*/ 	.word	0x000000ff
        /*0390*/ 	.word	0x00000028
        /*0394*/ 	.short	0x010a
        /*0396*/ 	.byte	0x08
	.zero		1


	//   ....[41]....
        /*0398*/ 	.word	0x00001cd0
        /*039c*/ 	.word	0x00000002
        /*03a0*/ 	.word	0x000000a0
        /*03a4*/ 	.short	0x010a
        /*03a6*/ 	.byte	0xff
	.zero		1


	//   ....[42]....
        /*03a8*/ 	.word	0x00001d90
        /*03ac*/ 	.word	0x00000002
        /*03b0*/ 	.word	0x00000000
        /*03b4*/ 	.short	0x0101
        /*03b6*/ 	.byte	0xff
	.zero		1


	//   ....[43]....
        /*03b8*/ 	.word	0x000022f0
        /*03bc*/ 	.word	0x000000ff
        /*03c0*/ 	.word	0x00000000
        /*03c4*/ 	.short	0x010a
        /*03c6*/ 	.byte	0x05
	.zero		1


	//   ....[44]....
        /*03c8*/ 	.word	0x00002380
        /*03cc*/ 	.word	0x000000ff
        /*03d0*/ 	.word	0x00000000
        /*03d4*/ 	.short	0x010a
        /*03d6*/ 	.byte	0x05
	.zero		1


	//   ....[45]....
        /*03d8*/ 	.word	0x00002410
        /*03dc*/ 	.word	0x000000ff
        /*03e0*/ 	.word	0x00000000
        /*03e4*/ 	.short	0x010a
        /*03e6*/ 	.byte	0x05
	.zero		1


	//   ....[46]....
        /*03e8*/ 	.word	0x000024a0
        /*03ec*/ 	.word	0x000000ff
        /*03f0*/ 	.word	0x00000000
        /*03f4*/ 	.short	0x010a
        /*03f6*/ 	.byte	0x05
	.zero		1


	//   ....[47]....
        /*03f8*/ 	.word	0x00002540
        /*03fc*/ 	.word	0x00000000
        /*0400*/ 	.word	0x00000000
        /*0404*/ 	.short	0x010a
        /*0406*/ 	.byte	0xff
	.zero		1


	//   ....[48]....
        /*0408*/ 	.word	0x00002660
        /*040c*/ 	.word	0x00000000
        /*0410*/ 	.word	0x000000e0
        /*0414*/ 	.short	0x010a
        /*0416*/ 	.byte	0xff
	.zero		1


	//   ....[49]....
        /*0418*/ 	.word	0x000026c0
        /*041c*/ 	.word	0x00000004
        /*0420*/ 	.word	0x00000000
        /*0424*/ 	.short	0x0101
        /*0426*/ 	.byte	0xff
	.zero		1


	//   ....[50]....
        /*0428*/ 	.word	0x000026e0
        /*042c*/ 	.word	0x000000ff
        /*0430*/ 	.word	0x000000b0
        /*0434*/ 	.short	0x010a
        /*0436*/ 	.byte	0x05
	.zero		1


	//   ....[51]....
        /*0438*/ 	.word	0x00002800
        /*043c*/ 	.word	0x00000000
        /*0440*/ 	.word	0x000000a0
        /*0444*/ 	.short	0x010a
        /*0446*/ 	.byte	0xff
	.zero		1


	//   ....[52]....
        /*0448*/ 	.word	0x00002910
        /*044c*/ 	.word	0x00000000
        /*0450*/ 	.word	0x00000000
        /*0454*/ 	.short	0x0101
        /*0456*/ 	.byte	0xff
	.zero		1


	//   ....[53]....
        /*0458*/ 	.word	0x000029a0
        /*045c*/ 	.word	0x000000ff
        /*0460*/ 	.word	0x000000b0
        /*0464*/ 	.short	0x0106
        /*0466*/ 	.byte	0x05
	.zero		1


	//   ....[54]....
        /*0468*/ 	.word	0x000029c0
        /*046c*/ 	.word	0x000000ff
        /*0470*/ 	.word	0x000000b0
        /*0474*/ 	.short	0x010a
        /*0476*/ 	.byte	0x05
	.zero		1


	//   ....[55]....
        /*0478*/ 	.word	0x00002a50
        /*047c*/ 	.word	0x000000ff
        /*0480*/ 	.word	0x000000b0
        /*0484*/ 	.short	0x0106
        /*0486*/ 	.byte	0x04
	.zero		1


	//   ....[56]....
        /*0488*/ 	.word	0x00002a90
        /*048c*/ 	.word	0x00000000
        /*0490*/ 	.word	0x000000b0
        /*0494*/ 	.short	0x010a
        /*0496*/ 	.byte	0xff
	.zero		1


	//   ....[57]....
        /*0498*/ 	.word	0x00002f70
        /*049c*/ 	.word	0x00000000
        /*04a0*/ 	.word	0x000000a0
        /*04a4*/ 	.short	0x010a
        /*04a6*/ 	.byte	0xff
	.zero		1


	//   ....[58]....
        /*04a8*/ 	.word	0x00003070
        /*04ac*/ 	.word	0x00000003
        /*04b0*/ 	.word	0x00000000
        /*04b4*/ 	.short	0x0101
        /*04b6*/ 	.byte	0xff
	.zero		1


	//   ....[59]....
        /*04b8*/ 	.word	0x00003080
        /*04bc*/ 	.word	0x000000ff
        /*04c0*/ 	.word	0x00000000
        /*04c4*/ 	.short	0x010a
        /*04c6*/ 	.byte	0x04
	.zero		1


	//   ....[60]....
        /*04c8*/ 	.word	0x000030a0
        /*04cc*/ 	.word	0x000000ff
        /*04d0*/ 	.word	0x000000d0
        /*04d4*/ 	.short	0x010a
        /*04d6*/ 	.byte	0x09
	.zero		1


	//   ....[61]....
        /*04d8*/ 	.word	0x00003180
        /*04dc*/ 	.word	0x000000ff
        /*04e0*/ 	.word	0x00000000
        /*04e4*/ 	.short	0x010a
        /*04e6*/ 	.byte	0x07
	.zero		1


	//   ....[62]....
        /*04e8*/ 	.word	0x000032b0
        /*04ec*/ 	.word	0x000000ff
        /*04f0*/ 	.word	0x00000000
        /*04f4*/ 	.short	0x010a
        /*04f6*/ 	.byte	0x04
	.zero		1


	//   ....[63]....
        /*04f8*/ 	.word	0x00003460
        /*04fc*/ 	.word	0x000000ff
        /*0500*/ 	.word	0x00000000
        /*0504*/ 	.short	0x010a
        /*0506*/ 	.byte	0x05
	.zero		1


	//   ....[64]....
        /*0508*/ 	.word	0x000034f0
        /*050c*/ 	.word	0x000000ff
        /*0510*/ 	.word	0x00000000
        /*0514*/ 	.short	0x010a
        /*0516*/ 	.byte	0x07
	.zero		1


	//   ....[65]....
        /*0518*/ 	.word	0x00003970
        /*051c*/ 	.word	0x00000000
        /*0520*/ 	.word	0x000000a0
        /*0524*/ 	.short	0x010a
        /*0526*/ 	.byte	0xff
	.zero		1


	//   ....[66]....
        /*0528*/ 	.word	0x00003a30
        /*052c*/ 	.word	0x00000000
        /*0530*/ 	.word	0x00000000
        /*0534*/ 	.short	0x0101
        /*0536*/ 	.byte	0xff
	.zero		1


	//   ....[67]....
        /*0538*/ 	.word	0x00003d50
        /*053c*/ 	.word	0x000000ff
        /*0540*/ 	.word	0x00000098
        /*0544*/ 	.short	0x010a
        /*0546*/ 	.byte	0x07
	.zero		1


	//   ....[68]....
        /*0548*/ 	.word	0x00003f40
        /*054c*/ 	.word	0x000000ff
        /*0550*/ 	.word	0x00000070
        /*0554*/ 	.short	0x010a
        /*0556*/ 	.byte	0x07
	.zero		1


	//   ....[69]....
        /*0558*/ 	.word	0x000040b0
        /*055c*/ 	.word	0x000000ff
        /*0560*/ 	.word	0x00000050
        /*0564*/ 	.short	0x010b
        /*0566*/ 	.byte	0x07
	.zero		1


	//   ....[70]....
        /*0568*/ 	.word	0x000040c0
        /*056c*/ 	.word	0x000000ff
        /*0570*/ 	.word	0x00000000
        /*0574*/ 	.short	0x0101
        /*0576*/ 	.byte	0x08
	.zero		1


	//   ....[71]....
        /*0578*/ 	.word	0x000040e0
        /*057c*/ 	.word	0x000000ff
        /*0580*/ 	.word	0x00000078
        /*0584*/ 	.short	0x010a
        /*0586*/ 	.byte	0x07
	.zero		1


	//   ....[72]....
        /*0588*/ 	.word	0x00004240
        /*058c*/ 	.word	0x000000ff
        /*0590*/ 	.word	0x00000058
        /*0594*/ 	.short	0x010b
        /*0596*/ 	.byte	0x07
	.zero		1


	//   ....[73]....
        /*0598*/ 	.word	0x00004250
        /*059c*/ 	.word	0x000000ff
        /*05a0*/ 	.word	0x00000000
        /*05a4*/ 	.short	0x0101
        /*05a6*/ 	.byte	0x08
	.zero		1


	//   ....[74]....
        /*05a8*/ 	.word	0x00004260
        /*05ac*/ 	.word	0x000000ff
        /*05b0*/ 	.word	0x00000080
        /*05b4*/ 	.short	0x010a
        /*05b6*/ 	.byte	0x07
	.zero		1


	//   ....[75]....
        /*05b8*/ 	.word	0x00004400
        /*05bc*/ 	.word	0x000000ff
        /*05c0*/ 	.word	0x00000060
        /*05c4*/ 	.short	0x010b
        /*05c6*/ 	.byte	0x07
	.zero		1


	//   ....[76]....
        /*05c8*/ 	.word	0x00004470
        /*05cc*/ 	.word	0x000000ff
        /*05d0*/ 	.word	0x00000000
        /*05d4*/ 	.short	0x0101
        /*05d6*/ 	.byte	0x08
	.zero		1


	//   ....[77]....
        /*05d8*/ 	.word	0x000044a0
        /*05dc*/ 	.word	0x000000ff
        /*05e0*/ 	.word	0x00000088
        /*05e4*/ 	.short	0x010a
        /*05e6*/ 	.byte	0x07
	.zero		1


	//   ....[78]....
        /*05e8*/ 	.word	0x000046b0
        /*05ec*/ 	.word	0x000000ff
        /*05f0*/ 	.word	0x00000068
        /*05f4*/ 	.short	0x010b
        /*05f6*/ 	.byte	0x07
	.zero		1


	//   ....[79]....
        /*05f8*/ 	.word	0x000046d0
        /*05fc*/ 	.word	0x000000ff
        /*0600*/ 	.word	0x00000000
        /*0604*/ 	.short	0x0101
        /*0606*/ 	.byte	0x0d
	.zero		1


	//   ....[80]....
        /*0608*/ 	.word	0x00004700
        /*060c*/ 	.word	0x000000ff
        /*0610*/ 	.word	0x00000070
        /*0614*/ 	.short	0x010a
        /*0616*/ 	.byte	0x07
	.zero		1


	//   ....[81]....
        /*0618*/ 	.word	0x00004720
        /*061c*/ 	.word	0x000000ff
        /*0620*/ 	.word	0x00000078
        /*0624*/ 	.short	0x010a
        /*0626*/ 	.byte	0x07
	.zero		1


	//   ....[82]....
        /*0628*/ 	.word	0x00004740
        /*062c*/ 	.word	0x000000ff
        /*0630*/ 	.word	0x00000080
        /*0634*/ 	.short	0x010a
        /*0636*/ 	.byte	0x07
	.zero		1


	//   ....[83]....
        /*0638*/ 	.word	0x00004780
        /*063c*/ 	.word	0x00000000
        /*0640*/ 	.word	0x00000088
        /*0644*/ 	.short	0x010a
        /*0646*/ 	.byte	0xff
	.zero		1


	//   ....[84]....
        /*0648*/ 	.word	0x00004ab0
        /*064c*/ 	.word	0x00000000
        /*0650*/ 	.word	0x000000a0
        /*0654*/ 	.short	0x010a
        /*0656*/ 	.byte	0xff
	.zero		1


	//   ....[85]....
        /*0658*/ 	.word	0x00004bc0
        /*065c*/ 	.word	0x00000000
        /*0660*/ 	.word	0x00000000
        /*0664*/ 	.short	0x0101
        /*0666*/ 	.byte	0xff
	.zero		1


	//   ....[86]....
        /*0668*/ 	.word	0x00005620
        /*066c*/ 	.word	0x00000003
        /*0670*/ 	.word	0x00000050
        /*0674*/ 	.short	0x010a
        /*0676*/ 	.byte	0xff
	.zero		1


	//   ....[87]....
        /*0678*/ 	.word	0x00005660
        /*067c*/ 	.word	0x000000c1
        /*0680*/ 	.word	0x000000c0
        /*0684*/ 	.short	0x010a
        /*0686*/ 	.byte	0xff
	.zero		1


	//   ....[88]....
        /*0688*/ 	.word	0x00005790
        /*068c*/ 	.word	0x00000003
        /*0690*/ 	.word	0x00000050
        /*0694*/ 	.short	0x010a
        /*0696*/ 	.byte	0xff
	.zero		1


	//   ....[89]....
        /*0698*/ 	.word	0x000058f0
        /*069c*/ 	.word	0x00000000
        /*06a0*/ 	.word	0x00000000
        /*06a4*/ 	.short	0x0101
        /*06a6*/ 	.byte	0xff
	.zero		1


	//   ....[90]....
        /*06a8*/ 	.word	0x00005950
        /*06ac*/ 	.word	0x000000c1
        /*06b0*/ 	.word	0x000000c0
        /*06b4*/ 	.short	0x010a
        /*06b6*/ 	.byte	0xff
	.zero		1


	//   ....[91]....
        /*06b8*/ 	.word	0x00006d00
        /*06bc*/ 	.word	0x000000cc
        /*06c0*/ 	.word	0x00000050
        /*06c4*/ 	.short	0x010a
        /*06c6*/ 	.byte	0xff
	.zero		1


	//   ....[92]....
        /*06c8*/ 	.word	0x00006dd0
        /*06cc*/ 	.word	0x000000cc
        /*06d0*/ 	.word	0x00000050
        /*06d4*/ 	.short	0x010a
        /*06d6*/ 	.byte	0xff
	.zero		1


	//   ....[93]....
        /*06d8*/ 	.word	0x00006f10
        /*06dc*/ 	.word	0x00000003
        /*06e0*/ 	.word	0x00000000
        /*06e4*/ 	.short	0x0101
        /*06e6*/ 	.byte	0xff
	.zero		1


	//   ....[94]....
        /*06e8*/ 	.word	0x000082b0
        /*06ec*/ 	.word	0x00000000
        /*06f0*/ 	.word	0x00000050
        /*06f4*/ 	.short	0x010a
        /*06f6*/ 	.byte	0xff
	.zero		1


	//   ....[95]....
        /*06f8*/ 	.word	0x00008380
        /*06fc*/ 	.word	0x00000000
        /*0700*/ 	.word	0x00000050
        /*0704*/ 	.short	0x010a
        /*0706*/ 	.byte	0xff
	.zero		1


	//   ....[96]....
        /*0708*/ 	.word	0x000084e0
        /*070c*/ 	.word	0x00000000
        /*0710*/ 	.word	0x00000000
        /*0714*/ 	.short	0x0101
        /*0716*/ 	.byte	0xff
	.zero		1


	//   ....[97]....
        /*0718*/ 	.word	0x00009890
        /*071c*/ 	.word	0x00000000
        /*0720*/ 	.word	0x00000050
        /*0724*/ 	.short	0x010a
        /*0726*/ 	.byte	0xff
	.zero		1


	//   ....[98]....
        /*0728*/ 	.word	0x00009960
        /*072c*/ 	.word	0x00000000
        /*0730*/ 	.word	0x00000050
        /*0734*/ 	.short	0x010a
        /*0736*/ 	.byte	0xff
	.zero		1


	//   ....[99]....
        /*0738*/ 	.word	0x00009ac0
        /*073c*/ 	.word	0x00000000
        /*0740*/ 	.word	0x00000000
        /*0744*/ 	.short	0x0101
        /*0746*/ 	.byte	0xff
	.zero		1


	//   ....[100]....
        /*0748*/ 	.word	0x00009fb0
        /*074c*/ 	.word	0x000000ff
        /*0750*/ 	.word	0x00000000
        /*0754*/ 	.short	0x0101
        /*0756*/ 	.byte	0x05
	.zero		1


	//   ....[101]....
        /*0758*/ 	.word	0x0000af30
        /*075c*/ 	.word	0x00000003
        /*0760*/ 	.word	0x000000f0
        /*0764*/ 	.short	0x010a
        /*0766*/ 	.byte	0xff
	.zero		1


	//   ....[102]....
        /*0768*/ 	.word	0x0000af90
        /*076c*/ 	.word	0x00000002
        /*0770*/ 	.word	0x00000028
        /*0774*/ 	.short	0x010a
        /*0776*/ 	.byte	0xff
	.zero		1


	//   ....[103]....
        /*0778*/ 	.word	0x0000aff0
        /*077c*/ 	.word	0x00000002
        /*0780*/ 	.word	0x00000028
        /*0784*/ 	.short	0x010a
        /*0786*/ 	.byte	0xff
	.zero		1


	//   ....[104]....
        /*0788*/ 	.word	0x0000b040
        /*078c*/ 	.word	0x00000002
        /*0790*/ 	.word	0x000000a0
        /*0794*/ 	.short	0x010a
        /*0796*/ 	.byte	0xff
	.zero		1


	//   ....[105]....
        /*0798*/ 	.word	0x0000b0a0
        /*079c*/ 	.word	0x00000000
        /*07a0*/ 	.word	0x00000000
        /*07a4*/ 	.short	0x010a
        /*07a6*/ 	.byte	0xff
	.zero		1


	//   ....[106]....
        /*07a8*/ 	.word	0x0000b100
        /*07ac*/ 	.word	0x00000000
        /*07b0*/ 	.word	0x00000000
        /*07b4*/ 	.short	0x010a
        /*07b6*/ 	.byte	0xff
	.zero		1


	//   ....[107]....
        /*07b8*/ 	.word	0x0000b160
        /*07bc*/ 	.word	0x00000000
        /*07c0*/ 	.word	0x00000000
        /*07c4*/ 	.short	0x010a
        /*07c6*/ 	.byte	0xff
	.zero		1


	//   ....[108]....
        /*07c8*/ 	.word	0x0000b1c0
        /*07cc*/ 	.word	0x00000000
        /*07d0*/ 	.word	0x00000000
        /*07d4*/ 	.short	0x010a
        /*07d6*/ 	.byte	0xff
	.zero		1


	//   ....[109]....
        /*07d8*/ 	.word	0x0000b210
        /*07dc*/ 	.word	0x00000000
        /*07e0*/ 	.word	0x000000e0
        /*07e4*/ 	.short	0x010a
        /*07e6*/ 	.byte	0xff
	.zero		1


	//   ....[110]....
        /*07e8*/ 	.word	0x0000b270
        /*07ec*/ 	.word	0x00000000
        /*07f0*/ 	.word	0x000000b0
        /*07f4*/ 	.short	0x010a
        /*07f6*/ 	.byte	0xff
	.zero		1


	//   ....[111]....
        /*07f8*/ 	.word	0x0000b2c0
        /*07fc*/ 	.word	0x00000000
        /*0800*/ 	.word	0x000000a0
        /*0804*/ 	.short	0x010a
        /*0806*/ 	.byte	0xff
	.zero		1


	//   ....[112]....
        /*0808*/ 	.word	0x0000b320
        /*080c*/ 	.word	0x00000000
        /*0810*/ 	.word	0x000000b0
        /*0814*/ 	.short	0x010a
        /*0816*/ 	.byte	0xff
	.zero		1


	//   ....[113]....
        /*0818*/ 	.word	0x0000b370
        /*081c*/ 	.word	0x00000000
        /*0820*/ 	.word	0x000000a0
        /*0824*/ 	.short	0x010a
        /*0826*/ 	.byte	0xff
	.zero		1


	//   ....[114]....
        /*0828*/ 	.word	0x0000b3d0
        /*082c*/ 	.word	0x00000003
        /*0830*/ 	.word	0x000000d0
        /*0834*/ 	.short	0x010a
        /*0836*/ 	.byte	0xff
	.zero		1


	//   ....[115]....
        /*0838*/ 	.word	0x0000b430
        /*083c*/ 	.word	0x00000000
        /*0840*/ 	.word	0x00000000
        /*0844*/ 	.short	0x010a
        /*0846*/ 	.byte	0xff
	.zero		1


	//   ....[116]....
        /*0848*/ 	.word	0x0000b490
        /*084c*/ 	.word	0x00000000
        /*0850*/ 	.word	0x00000000
        /*0854*/ 	.short	0x010a
        /*0856*/ 	.byte	0xff
	.zero		1


	//   ....[117]....
        /*0858*/ 	.word	0x0000b4f0
        /*085c*/ 	.word	0x00000000
        /*0860*/ 	.word	0x00000000
        /*0864*/ 	.short	0x010a
        /*0866*/ 	.byte	0xff
	.zero		1


	//   ....[118]....
        /*0868*/ 	.word	0x0000b540
        /*086c*/ 	.word	0x00000000
        /*0870*/ 	.word	0x000000a0
        /*0874*/ 	.short	0x010a
        /*0876*/ 	.byte	0xff
	.zero		1


	//   ....[119]....
        /*0878*/ 	.word	0x0000b5a0
        /*087c*/ 	.word	0x00000000
        /*0880*/ 	.word	0x00000098
        /*0884*/ 	.short	0x010a
        /*0886*/ 	.byte	0xff
	.zero		1


	//   ....[120]....
        /*0888*/ 	.word	0x0000b600
        /*088c*/ 	.word	0x00000003
        /*0890*/ 	.word	0x00000070
        /*0894*/ 	.short	0x010a
        /*0896*/ 	.byte	0xff
	.zero		1


	//   ....[121]....
        /*0898*/ 	.word	0x0000b660
        /*089c*/ 	.word	0x00000003
        /*08a0*/ 	.word	0x00000078
        /*08a4*/ 	.short	0x010a
        /*08a6*/ 	.byte	0xff
	.zero		1


	//   ....[122]....
        /*08a8*/ 	.word	0x0000b6c0
        /*08ac*/ 	.word	0x00000003
        /*08b0*/ 	.word	0x00000080
        /*08b4*/ 	.short	0x010a
        /*08b6*/ 	.byte	0xff
	.zero		1


	//   ....[123]....
        /*08b8*/ 	.word	0x0000b720
        /*08bc*/ 	.word	0x00000003
        /*08c0*/ 	.word	0x00000088
        /*08c4*/ 	.short	0x010a
        /*08c6*/ 	.byte	0xff
	.zero		1


	//   ....[124]....
        /*08c8*/ 	.word	0x0000b780
        /*08cc*/ 	.word	0x00000000
        /*08d0*/ 	.word	0x00000070
        /*08d4*/ 	.short	0x010a
        /*08d6*/ 	.byte	0xff
	.zero		1


	//   ....[125]....
        /*08d8*/ 	.word	0x0000b7e0
        /*08dc*/ 	.word	0x00000000
        /*08e0*/ 	.word	0x00000078
        /*08e4*/ 	.short	0x010a
        /*08e6*/ 	.byte	0xff
	.zero		1


	//   ....[126]....
        /*08e8*/ 	.word	0x0000b840
        /*08ec*/ 	.word	0x00000000
        /*08f0*/ 	.word	0x00000080
        /*08f4*/ 	.short	0x010a
        /*08f6*/ 	.byte	0xff
	.zero		1


	//   ....[127]....
        /*08f8*/ 	.word	0x0000b890
        /*08fc*/ 	.word	0x00000000
        /*0900*/ 	.word	0x000000a0
        /*0904*/ 	.short	0x010a
        /*0906*/ 	.byte	0xff
	.zero		1


	//   ....[128]....
        /*0908*/ 	.word	0x0000b8e0
        /*090c*/ 	.word	0x00000003
        /*0910*/ 	.word	0x00000050
        /*0914*/ 	.short	0x010a
        /*0916*/ 	.byte	0xff
	.zero		1


	//   ....[129]....
        /*0918*/ 	.word	0x0000b930
        /*091c*/ 	.word	0x000000c1
        /*0920*/ 	.word	0x000000c0
        /*0924*/ 	.short	0x010a
        /*0926*/ 	.byte	0xff
	.zero		1


	//   ....[130]....
        /*0928*/ 	.word	0x0000b980
        /*092c*/ 	.word	0x000000cc
        /*0930*/ 	.word	0x00000050
        /*0934*/ 	.short	0x010a
        /*0936*/ 	.byte	0xff
	.zero		1


	//   ....[131]....
        /*0938*/ 	.word	0x0000b9d0
        /*093c*/ 	.word	0x00000000
        /*0940*/ 	.word	0x00000050
        /*0944*/ 	.short	0x010a
        /*0946*/ 	.byte	0xff
	.zero		1


	//   ....[132]....
        /*0948*/ 	.word	0x0000ba20
        /*094c*/ 	.word	0x00000000
        /*0950*/ 	.word	0x00000050
        /*0954*/ 	.short	0x010a
        /*0956*/ 	.byte	0xff
	.zero		1


	//----- nvinfo : EIATTR_NUM_MBARRIERS
	.align		4
.L_48:
        /*0958*/ 	.byte	0x03, 0x38
        /*095a*/ 	.short	0x0020


	//----- nvinfo : EIATTR_EXIT_INSTR_OFFSETS
	.align		4
        /*095c*/ 	.byte	0x04, 0x1c
        /*095e*/ 	.short	(.L_50 - .L_49)


	//   ....[0]....
.L_49:
        /*0960*/ 	.word	0x00002570


	//   ....[1]....
        /*0964*/ 	.word	0x00002a60


	//   ....[2]....
        /*0968*/ 	.word	0x00002ac0


	//   ....[3]....
        /*096c*/ 	.word	0x00003750


	//   ....[4]....
        /*0970*/ 	.word	0x000047b0


	//   ....[5]....
        /*0974*/ 	.word	0x000047f0


	//   ....[6]....
        /*0978*/ 	.word	0x0000af20


	//----- nvinfo : EIATTR_MAX_THREADS
	.align		4
.L_50:
        /*097c*/ 	.byte	0x04, 0x05
        /*097e*/ 	.short	(.L_52 - .L_51)
.L_51:
        /*0980*/ 	.word	0x00000100
        /*0984*/ 	.word	0x00000001
        /*0988*/ 	.word	0x00000001


	//----- nvinfo : EIATTR_CRS_STACK_SIZE
	.align		4
.L_52:
        /*098c*/ 	.byte	0x04, 0x1e
        /*098e*/ 	.short	(.L_54 - .L_53)
.L_53:
        /*0990*/ 	.word	0x00000000


	//----- nvinfo : EIATTR_CBANK_PARAM_SIZE
	.align		4
.L_54:
        /*0994*/ 	.byte	0x03, 0x19
        /*0996*/ 	.short	0x0800


	//----- nvinfo : EIATTR_PARAM_CBANK
	.align		4
        /*0998*/ 	.byte	0x04, 0x0a
        /*099a*/ 	.short	(.L_56 - .L_55)
	.align		4
.L_55:
        /*099c*/ 	.word	index@(.nv.constant0._ZN7cutlass13device_kernelINS_4gemm6kernel13GemmUniversalIN4cute5tupleIJiiiiEEENS1_10collective13CollectiveMmaINS1_35MainloopSm100TmaUmmaWarpSpecializedILi5ELi2ELi2ENS5_IJNS4_1CILi1EEESB_SB_EEEEENS5_IJNSA_ILi128EEENSA_ILi256EEENSA_ILi32EEEEEENS_12float_e5m2_tENS5_IJlSB_lEEESI_SJ_NS4_8TiledMMAINS4_8MMA_AtomIJNS4_10MMA_TraitsINS4_19SM100_MMA_F8F6F4_SSEJSI_SI_fSE_SF_NS4_17integral_constantINS4_4UMMA5MajorELSQ_0EEESR_NSO_INSP_7ScaleInELSS_0EEEST_EEEEEENS4_6LayoutISC_NS5_IJNSA_ILi0EEESX_SX_EEEEENS5_IJNS4_10UnderscoreES10_S10_EEEEENS4_13SM90_TMA_LOADENS4_14ComposedLayoutINS4_7SwizzleILi1ELi4ELi3EEENS4_18smem_ptr_flag_bitsILi8EEENSW_INS5_IJNSA_ILi8EEESG_EEENS5_IJSG_SB_EEEEEEEvNS4_8identityES13_S1D_vS1E_EENS_8epilogue10collective18CollectiveEpilogueINS1G_23Sm100TmaWarpSpecializedILi4ELi2ELi64ELb0ELb0EEEJSH_NS5_IJNSW_ISE_SB_EENSW_INSA_ILi64EEESB_EEEEESI_SJ_SI_SJ_NS1G_6fusion15FusionCallbacksIS1K_NS1P_17LinearCombinationISI_fSI_fLNS_15FloatRoundStyleE2EEESH_S1O_JEEENS4_5SM1004TMEM4LOAD26SM100_TMEM_LOAD_32dp32b64xES13_NS14_INS15_ILi2ELi4ELi3EEES18_NSW_INS5_IJS19_S1M_EEENS5_IJS1M_SB_EEEEEEENS4_39AutoVectorizingCopyWithAssumedAlignmentILi128EEENS4_14SM90_TMA_STOREES23_S25_S25_EEEvvEEEEvNT_6ParamsE)
        /*09a0*/ 	.short	0x0380
        /*09a2*/ 	.short	0x0800


	//----- nvinfo : EIATTR_SW_WAR
	.align		4
.L_56:
        /*09a4*/ 	.byte	0x04, 0x36
        /*09a6*/ 	.short	(.L_58 - .L_57)
.L_57:
        /*09a8*/ 	.word	0x00000008
.L_58:


//--------------------- .nv.callgraph             --------------------------
	.section	.nv.callgraph,"",@"SHT_CUDA_CALLGRAPH"
	.align	4
	.sectionentsize	8
	.align		4
        /*0000*/ 	.word	0x00000000
	.align		4
        /*0004*/ 	.word	0xffffffff
	.align		4
        /*0008*/ 	.word	index@(_ZN7cutlass13device_kernelINS_4gemm6kernel13GemmUniversalIN4cute5tupleIJiiiiEEENS1_10collective13CollectiveMmaINS1_35MainloopSm100TmaUmmaWarpSpecializedILi5ELi2ELi2ENS5_IJNS4_1CILi1EEESB_SB_EEEEENS5_IJNSA_ILi128EEENSA_ILi256EEENSA_ILi32EEEEEENS_12float_e5m2_tENS5_IJlSB_lEEESI_SJ_NS4_8TiledMMAINS4_8MMA_AtomIJNS4_10MMA_TraitsINS4_19SM100_MMA_F8F6F4_SSEJSI_SI_fSE_SF_NS4_17integral_constantINS4_4UMMA5MajorELSQ_0EEESR_NSO_INSP_7ScaleInELSS_0EEEST_EEEEEENS4_6LayoutISC_NS5_IJNSA_ILi0EEESX_SX_EEEEENS5_IJNS4_10UnderscoreES10_S10_EEEEENS4_13SM90_TMA_LOADENS4_14ComposedLayoutINS4_7SwizzleILi1ELi4ELi3EEENS4_18smem_ptr_flag_bitsILi8EEENSW_INS5_IJNSA_ILi8EEESG_EEENS5_IJSG_SB_EEEEEEEvNS4_8identityES13_S1D_vS1E_EENS_8epilogue10collective18CollectiveEpilogueINS1G_23Sm100TmaWarpSpecializedILi4ELi2ELi64ELb0ELb0EEEJSH_NS5_IJNSW_ISE_SB_EENSW_INSA_ILi64EEESB_EEEEESI_SJ_SI_SJ_NS1G_6fusion15FusionCallbacksIS1K_NS1P_17LinearCombinationISI_fSI_fLNS_15FloatRoundStyleE2EEESH_S1O_JEEENS4_5SM1004TMEM4LOAD26SM100_TMEM_LOAD_32dp32b64xES13_NS14_INS15_ILi2ELi4ELi3EEES18_NSW_INS5_IJS19_S1M_EEENS5_IJS1M_SB_EEEEEEENS4_39AutoVectorizingCopyWithAssumedAlignmentILi128EEENS4_14SM90_TMA_STOREES23_S25_S25_EEEvvEEEEvNT_6ParamsE)
	.align		4
        /*000c*/ 	.word	index@(__assertfail)
	.align		4
        /*0010*/ 	.word	0x00000000
	.align		4
        /*0014*/ 	.word	0xfffffffe
	.align		4
        /*0018*/ 	.word	0x00000000
	.align		4
        /*001c*/ 	.word	0xfffffffd
	.align		4
        /*0020*/ 	.word	0x00000000
	.align		4
        /*0024*/ 	.word	0xfffffffc


//--------------------- .nv.constant4             --------------------------
	.section	.nv.constant4,"a",@progbits
	.align	8
	.align		8
.nv.constant4:
        /*0000*/ 	.dword	__assertfail
	.align		8
        /*0008*/ 	.dword	__unnamed_1
	.align		8
        /*0010*/ 	.dword	__unnamed_2
	.align		8
        /*0018*/ 	.dword	__unnamed_3
	.align		8
        /*0020*/ 	.dword	_ZN40_INTERNAL_bfeeb372_4_k_cu_01409536_191214cuda3std3__45__cpo5beginE
	.align		8
        /*0028*/ 	.dword	_ZN40_INTERNAL_bfeeb372_4_k_cu_01409536_191214cuda3std3__45__cpo3endE
	.align		8
        /*0030*/ 	.dword	_ZN40_INTERNAL_bfeeb372_4_k_cu_01409536_191214cuda3std3__45__cpo6cbeginE
	.align		8
        /*0038*/ 	.dword	_ZN40_INTERNAL_bfeeb372_4_k_cu_01409536_191214cuda3std3__45__cpo4cendE
	.align		8
        /*0040*/ 	.dword	_ZN40_INTERNAL_bfeeb372_4_k_cu_01409536_191214cuda3std3__442_GLOBAL__N__bfeeb372_4_k_cu_01409536_191216ignoreE
	.align		8
        /*0048*/ 	.dword	_ZN40_INTERNAL_bfeeb372_4_k_cu_01409536_191214cuda3std3__419piecewise_constructE
	.align		8
        /*0050*/ 	.dword	_ZN40_INTERNAL_bfeeb372_4_k_cu_01409536_191214cuda3std3__48in_placeE
	.align		8
        /*0058*/ 	.dword	_ZN40_INTERNAL_bfeeb372_4_k_cu_01409536_191214cuda3std6ranges3__45__cpo4swapE
	.align		8
        /*0060*/ 	.dword	_ZN40_INTERNAL_bfeeb372_4_k_cu_01409536_191214cuda3std6ranges3__45__cpo9iter_moveE
	.align		8
        /*0068*/ 	.dword	_ZN40_INTERNAL_bfeeb372_4_k_cu_01409536_191214cute7productE
	.align		8
        /*0070*/ 	.dword	_ZN40_INTERNAL_bfeeb372_4_k_cu_01409536_191214cute1_E
	.align		8
        /*0078*/ 	.dword	$str$25
	.align		8
        /*0080*/ 	.dword	$str$26
	.align		8
        /*0088*/ 	.dword	$str$27
	.align		8
        /*0090*/ 	.dword	$str$28


//--------------------- .text._ZN7cutlass13device_kernelINS_4gemm6kernel13GemmUniversalIN4cute5tupleIJiiiiEEENS1_10collective13CollectiveMmaINS1_35MainloopSm100TmaUmmaWarpSpecializedILi5ELi2ELi2ENS5_IJNS4_1CILi1EEESB_SB_EEEEENS5_IJNSA_ILi128EEENSA_ILi256EEENSA_ILi32EEEEEENS_12float_e5m2_tENS5_IJlSB_lEEESI_SJ_NS4_8TiledMMAINS4_8MMA_AtomIJNS4_10MMA_TraitsINS4_19SM100_MMA_F8F6F4_SSEJSI_SI_fSE_SF_NS4_17integral_constantINS4_4UMMA5MajorELSQ_0EEESR_NSO_INSP_7ScaleInELSS_0EEEST_EEEEEENS4_6LayoutISC_NS5_IJNSA_ILi0EEESX_SX_EEEEENS5_IJNS4_10UnderscoreES10_S10_EEEEENS4_13SM90_TMA_LOADENS4_14ComposedLayoutINS4_7SwizzleILi1ELi4ELi3EEENS4_18smem_ptr_flag_bitsILi8EEENSW_INS5_IJNSA_ILi8EEESG_EEENS5_IJSG_SB_EEEEEEEvNS4_8identityES13_S1D_vS1E_EENS_8epilogue10collective18CollectiveEpilogueINS1G_23Sm100TmaWarpSpecializedILi4ELi2ELi64ELb0ELb0EEEJSH_NS5_IJNSW_ISE_SB_EENSW_INSA_ILi64EEESB_EEEEESI_SJ_SI_SJ_NS1G_6fusion15FusionCallbacksIS1K_NS1P_17LinearCombinationISI_fSI_fLNS_15FloatRoundStyleE2EEESH_S1O_JEEENS4_5SM1004TMEM4LOAD26SM100_TMEM_LOAD_32dp32b64xES13_NS14_INS15_ILi2ELi4ELi3EEES18_NSW_INS5_IJS19_S1M_EEENS5_IJS1M_SB_EEEEEEENS4_39AutoVectorizingCopyWithAssumedAlignmentILi128EEENS4_14SM90_TMA_STOREES23_S25_S25_EEEvvEEEEvNT_6ParamsE --------------------------
	.section	.text._ZN7cutlass13device_kernelINS_4gemm6kernel13GemmUniversalIN4cute5tupleIJiiiiEEENS1_10collective13CollectiveMmaINS1_35MainloopSm100TmaUmmaWarpSpecializedILi5ELi2ELi2ENS5_IJNS4_1CILi1EEESB_SB_EEEEENS5_IJNSA_ILi128EEENSA_ILi256EEENSA_ILi32EEEEEENS_12float_e5m2_tENS5_IJlSB_lEEESI_SJ_NS4_8TiledMMAINS4_8MMA_AtomIJNS4_10MMA_TraitsINS4_19SM100_MMA_F8F6F4_SSEJSI_SI_fSE_SF_NS4_17integral_constantINS4_4UMMA5MajorELSQ_0EEESR_NSO_INSP_7ScaleInELSS_0EEEST_EEEEEENS4_6LayoutISC_NS5_IJNSA_ILi0EEESX_SX_EEEEENS5_IJNS4_10UnderscoreES10_S10_EEEEENS4_13SM90_TMA_LOADENS4_14ComposedLayoutINS4_7SwizzleILi1ELi4ELi3EEENS4_18smem_ptr_flag_bitsILi8EEENSW_INS5_IJNSA_ILi8EEESG_EEENS5_IJSG_SB_EEEEEEEvNS4_8identityES13_S1D_vS1E_EENS_8epilogue10collective18CollectiveEpilogueINS1G_23Sm100TmaWarpSpecializedILi4ELi2ELi64ELb0ELb0EEEJSH_NS5_IJNSW_ISE_SB_EENSW_INSA_ILi64EEESB_EEEEESI_SJ_SI_SJ_NS1G_6fusion15FusionCallbacksIS1K_NS1P_17LinearCombinationISI_fSI_fLNS_15FloatRoundStyleE2EEESH_S1O_JEEENS4_5SM1004TMEM4LOAD26SM100_TMEM_LOAD_32dp32b64xES13_NS14_INS15_ILi2ELi4ELi3EEES18_NSW_INS5_IJS19_S1M_EEENS5_IJS1M_SB_EEEEEEENS4_39AutoVectorizingCopyWithAssumedAlignmentILi128EEENS4_14SM90_TMA_STOREES23_S25_S25_EEEvvEEEEvNT_6ParamsE,"ax",@progbits
	.align	128
.text._ZN7cutlass13device_kernelINS_4gemm6kernel13GemmUniversalIN4cute5tupleIJiiiiEEENS1_10collective13CollectiveMmaINS1_35MainloopSm100TmaUmmaWarpSpecializedILi5ELi2ELi2ENS5_IJNS4_1CILi1EEESB_SB_EEEEENS5_IJNSA_ILi128EEENSA_ILi256EEENSA_ILi32EEEEEENS_12float_e5m2_tENS5_IJlSB_lEEESI_SJ_NS4_8TiledMMAINS4_8MMA_AtomIJNS4_10MMA_TraitsINS4_19SM100_MMA_F8F6F4_SSEJSI_SI_fSE_SF_NS4_17integral_constantINS4_4UMMA5MajorELSQ_0EEESR_NSO_INSP_7ScaleInELSS_0EEEST_EEEEEENS4_6LayoutISC_NS5_IJNSA_ILi0EEESX_SX_EEEEENS5_IJNS4_10UnderscoreES10_S10_EEEEENS4_13SM90_TMA_LOADENS4_14ComposedLayoutINS4_7SwizzleILi1ELi4ELi3EEENS4_18smem_ptr_flag_bitsILi8EEENSW_INS5_IJNSA_ILi8EEESG_EEENS5_IJSG_SB_EEEEEEEvNS4_8identityES13_S1D_vS1E_EENS_8epilogue10collective18CollectiveEpilogueINS1G_23Sm100TmaWarpSpecializedILi4ELi2ELi64ELb0ELb0EEEJSH_NS5_IJNSW_ISE_SB_EENSW_INSA_ILi64EEESB_EEEEESI_SJ_SI_SJ_NS1G_6fusion15FusionCallbacksIS1K_NS1P_17LinearCombinationISI_fSI_fLNS_15FloatRoundStyleE2EEESH_S1O_JEEENS4_5SM1004TMEM4LOAD26SM100_TMEM_LOAD_32dp32b64xES13_NS14_INS15_ILi2ELi4ELi3EEES18_NSW_INS5_IJS19_S1M_EEENS5_IJS1M_SB_EEEEEEENS4_39AutoVectorizingCopyWithAssumedAlignmentILi128EEENS4_14SM90_TMA_STOREES23_S25_S25_EEEvvEEEEvNT_6ParamsE:
        .type           _ZN7cutlass13device_kernelINS_4gemm6kernel13GemmUniversalIN4cute5tupleIJiiiiEEENS1_10collective13CollectiveMmaINS1_35MainloopSm100TmaUmmaWarpSpecializedILi5ELi2ELi2ENS5_IJNS4_1CILi1EEESB_SB_EEEEENS5_IJNSA_ILi128EEENSA_ILi256EEENSA_ILi32EEEEEENS_12float_e5m2_tENS5_IJlSB_lEEESI_SJ_NS4_8TiledMMAINS4_8MMA_AtomIJNS4_10MMA_TraitsINS4_19SM100_MMA_F8F6F4_SSEJSI_SI_fSE_SF_NS4_17integral_constantINS4_4UMMA5MajorELSQ_0EEESR_NSO_INSP_7ScaleInELSS_0EEEST_EEEEEENS4_6LayoutISC_NS5_IJNSA_ILi0EEESX_SX_EEEEENS5_IJNS4_10UnderscoreES10_S10_EEEEENS4_13SM90_TMA_LOADENS4_14ComposedLayoutINS4_7SwizzleILi1ELi4ELi3EEENS4_18smem_ptr_flag_bitsILi8EEENSW_INS5_IJNSA_ILi8EEESG_EEENS5_IJSG_SB_EEEEEEEvNS4_8identityES13_S1D_vS1E_EENS_8epilogue10collective18CollectiveEpilogueINS1G_23Sm100TmaWarpSpecializedILi4ELi2ELi64ELb0ELb0EEEJSH_NS5_IJNSW_ISE_SB_EENSW_INSA_ILi64EEESB_EEEEESI_SJ_SI_SJ_NS1G_6fusion15FusionCallbacksIS1K_NS1P_17LinearCombinationISI_fSI_fLNS_15FloatRoundStyleE2EEESH_S1O_JEEENS4_5SM1004TMEM4LOAD26SM100_TMEM_LOAD_32dp32b64xES13_NS14_INS15_ILi2ELi4ELi3EEES18_NSW_INS5_IJS19_S1M_EEENS5_IJS1M_SB_EEEEEEENS4_39AutoVectorizingCopyWithAssumedAlignmentILi128EEENS4_14SM90_TMA_STOREES23_S25_S25_EEEvvEEEEvNT_6ParamsE,@function
        .size           _ZN7cutlass13device_kernelINS_4gemm6kernel13GemmUniversalIN4cute5tupleIJiiiiEEENS1_10collective13CollectiveMmaINS1_35MainloopSm100TmaUmmaWarpSpecializedILi5ELi2ELi2ENS5_IJNS4_1CILi1EEESB_SB_EEEEENS5_IJNSA_ILi128EEENSA_ILi256EEENSA_ILi32EEEEEENS_12float_e5m2_tENS5_IJlSB_lEEESI_SJ_NS4_8TiledMMAINS4_8MMA_AtomIJNS4_10MMA_TraitsINS4_19SM100_MMA_F8F6F4_SSEJSI_SI_fSE_SF_NS4_17integral_constantINS4_4UMMA5MajorELSQ_0EEESR_NSO_INSP_7ScaleInELSS_0EEEST_EEEEEENS4_6LayoutISC_NS5_IJNSA_ILi0EEESX_SX_EEEEENS5_IJNS4_10UnderscoreES10_S10_EEEEENS4_13SM90_TMA_LOADENS4_14ComposedLayoutINS4_7SwizzleILi1ELi4ELi3EEENS4_18smem_ptr_flag_bitsILi8EEENSW_INS5_IJNSA_ILi8EEESG_EEENS5_IJSG_SB_EEEEEEEvNS4_8identityES13_S1D_vS1E_EENS_8epilogue10collective18CollectiveEpilogueINS1G_23Sm100TmaWarpSpecializedILi4ELi2ELi64ELb0ELb0EEEJSH_NS5_IJNSW_ISE_SB_EENSW_INSA_ILi64EEESB_EEEEESI_SJ_SI_SJ_NS1G_6fusion15FusionCallbacksIS1K_NS1P_17LinearCombinationISI_fSI_fLNS_15FloatRoundStyleE2EEESH_S1O_JEEENS4_5SM1004TMEM4LOAD26SM100_TMEM_LOAD_32dp32b64xES13_NS14_INS15_ILi2ELi4ELi3EEES18_NSW_INS5_IJS19_S1M_EEENS5_IJS1M_SB_EEEEEEENS4_39AutoVectorizingCopyWithAssumedAlignmentILi128EEENS4_14SM90_TMA_STOREES23_S25_S25_EEEvvEEEEvNT_6ParamsE,(.L_x_170 - _ZN7cutlass13device_kernelINS_4gemm6kernel13GemmUniversalIN4cute5tupleIJiiiiEEENS1_10collective13CollectiveMmaINS1_35MainloopSm100TmaUmmaWarpSpecializedILi5ELi2ELi2ENS5_IJNS4_1CILi1EEESB_SB_EEEEENS5_IJNSA_ILi128EEENSA_ILi256EEENSA_ILi32EEEEEENS_12float_e5m2_tENS5_IJlSB_lEEESI_SJ_NS4_8TiledMMAINS4_8MMA_AtomIJNS4_10MMA_TraitsINS4_19SM100_MMA_F8F6F4_SSEJSI_SI_fSE_SF_NS4_17integral_constantINS4_4UMMA5MajorELSQ_0EEESR_NSO_INSP_7ScaleInELSS_0EEEST_EEEEEENS4_6LayoutISC_NS5_IJNSA_ILi0EEESX_SX_EEEEENS5_IJNS4_10UnderscoreES10_S10_EEEEENS4_13SM90_TMA_LOADENS4_14ComposedLayoutINS4_7SwizzleILi1ELi4ELi3EEENS4_18smem_ptr_flag_bitsILi8EEENSW_INS5_IJNSA_ILi8EEESG_EEENS5_IJSG_SB_EEEEEEEvNS4_8identityES13_S1D_vS1E_EENS_8epilogue10collective18CollectiveEpilogueINS1G_23Sm100TmaWarpSpecializedILi4ELi2ELi64ELb0ELb0EEEJSH_NS5_IJNSW_ISE_SB_EENSW_INSA_ILi64EEESB_EEEEESI_SJ_SI_SJ_NS1G_6fusion15FusionCallbacksIS1K_NS1P_17LinearCombinationISI_fSI_fLNS_15FloatRoundStyleE2EEESH_S1O_JEEENS4_5SM1004TMEM4LOAD26SM100_TMEM_LOAD_32dp32b64xES13_NS14_INS15_ILi2ELi4ELi3EEES18_NSW_INS5_IJS19_S1M_EEENS5_IJS1M_SB_EEEEEEENS4_39AutoVectorizingCopyWithAssumedAlignmentILi128EEENS4_14SM90_TMA_STOREES23_S25_S25_EEEvvEEEEvNT_6ParamsE)
        .other          _ZN7cutlass13device_kernelINS_4gemm6kernel13GemmUniversalIN4cute5tupleIJiiiiEEENS1_10collective13CollectiveMmaINS1_35MainloopSm100TmaUmmaWarpSpecializedILi5ELi2ELi2ENS5_IJNS4_1CILi1EEESB_SB_EEEEENS5_IJNSA_ILi128EEENSA_ILi256EEENSA_ILi32EEEEEENS_12float_e5m2_tENS5_IJlSB_lEEESI_SJ_NS4_8TiledMMAINS4_8MMA_AtomIJNS4_10MMA_TraitsINS4_19SM100_MMA_F8F6F4_SSEJSI_SI_fSE_SF_NS4_17integral_constantINS4_4UMMA5MajorELSQ_0EEESR_NSO_INSP_7ScaleInELSS_0EEEST_EEEEEENS4_6LayoutISC_NS5_IJNSA_ILi0EEESX_SX_EEEEENS5_IJNS4_10UnderscoreES10_S10_EEEEENS4_13SM90_TMA_LOADENS4_14ComposedLayoutINS4_7SwizzleILi1ELi4ELi3EEENS4_18smem_ptr_flag_bitsILi8EEENSW_INS5_IJNSA_ILi8EEESG_EEENS5_IJSG_SB_EEEEEEEvNS4_8identityES13_S1D_vS1E_EENS_8epilogue10collective18CollectiveEpilogueINS1G_23Sm100TmaWarpSpecializedILi4ELi2ELi64ELb0ELb0EEEJSH_NS5_IJNSW_ISE_SB_EENSW_INSA_ILi64EEESB_EEEEESI_SJ_SI_SJ_NS1G_6fusion15FusionCallbacksIS1K_NS1P_17LinearCombinationISI_fSI_fLNS_15FloatRoundStyleE2EEESH_S1O_JEEENS4_5SM1004TMEM4LOAD26SM100_TMEM_LOAD_32dp32b64xES13_NS14_INS15_ILi2ELi4ELi3EEES18_NSW_INS5_IJS19_S1M_EEENS5_IJS1M_SB_EEEEEEENS4_39AutoVectorizingCopyWithAssumedAlignmentILi128EEENS4_14SM90_TMA_STOREES23_S25_S25_EEEvvEEEEvNT_6ParamsE,@"STO_CUDA_ENTRY STV_DEFAULT"
_ZN7cutlass13device_kernelINS_4gemm6kernel13GemmUniversalIN4cute5tupleIJiiiiEEENS1_10collective13CollectiveMmaINS1_35MainloopSm100TmaUmmaWarpSpecializedILi5ELi2ELi2ENS5_IJNS4_1CILi1EEESB_SB_EEEEENS5_IJNSA_ILi128EEENSA_ILi256EEENSA_ILi32EEEEEENS_12float_e5m2_tENS5_IJlSB_lEEESI_SJ_NS4_8TiledMMAINS4_8MMA_AtomIJNS4_10MMA_TraitsINS4_19SM100_MMA_F8F6F4_SSEJSI_SI_fSE_SF_NS4_17integral_constantINS4_4UMMA5MajorELSQ_0EEESR_NSO_INSP_7ScaleInELSS_0EEEST_EEEEEENS4_6LayoutISC_NS5_IJNSA_ILi0EEESX_SX_EEEEENS5_IJNS4_10UnderscoreES10_S10_EEEEENS4_13SM90_TMA_LOADENS4_14ComposedLayoutINS4_7SwizzleILi1ELi4ELi3EEENS4_18smem_ptr_flag_bitsILi8EEENSW_INS5_IJNSA_ILi8EEESG_EEENS5_IJSG_SB_EEEEEEEvNS4_8identityES13_S1D_vS1E_EENS_8epilogue10collective18CollectiveEpilogueINS1G_23Sm100TmaWarpSpecializedILi4ELi2ELi64ELb0ELb0EEEJSH_NS5_IJNSW_ISE_SB_EENSW_INSA_ILi64EEESB_EEEEESI_SJ_SI_SJ_NS1G_6fusion15FusionCallbacksIS1K_NS1P_17LinearCombinationISI_fSI_fLNS_15FloatRoundStyleE2EEESH_S1O_JEEENS4_5SM1004TMEM4LOAD26SM100_TMEM_LOAD_32dp32b64xES13_NS14_INS15_ILi2ELi4ELi3EEES18_NSW_INS5_IJS19_S1M_EEENS5_IJS1M_SB_EEEEEEENS4_39AutoVectorizingCopyWithAssumedAlignmentILi128EEENS4_14SM90_TMA_STOREES23_S25_S25_EEEvvEEEEvNT_6ParamsE:
[----:B------:R-:W1:Y:S01]  /*0000*/  LDC R1, c[0x0][0x37c] ;  /* 0x0000df00ff017b82 */ /* 0x000e620000000800 */
[----:B------:R-:W2:Y:S01]  /*0010*/  S2R R185, SR_TID.X ;  /* 0x0000000000b97919 */ /* 0x000ea20000002100 */
[----:B------:R-:W3:Y:S01]  /*0020*/  LDCU.64 UR4, c[0x0][0x890] ;  /* 0x00011200ff0477ac */ /* 0x000ee20008000a00 */
[----:B------:R-:W-:Y:S02]  /*0030*/  PRMT R171, RZ, 0x7610, R171 ;  /* 0x00007610ffab7816 */ /* 0x000fe400000000ab */
[----:B------:R-:W-:Y:S01]  /*0040*/  ELECT P5, URZ, PT ;  /* 0x0000000000ff782f */ /* 0x000fe200038a0000 */
[----:B------:R-:W4:Y:S01]  /*0050*/  LDCU.64 UR46, c[0x0][0x358] ;  /* 0x00006b00ff2e77ac */ /* 0x000f220008000a00 */
[----:B---3--:R-:W-:-:S04]  /*0060*/  UISETP.NE.U32.AND UP0, UPT, UR4, URZ, UPT ;  /* 0x000000ff0400728c */ /* 0x008fc8000bf05070 */
[----:B------:R-:W-:Y:S01]  /*0070*/  UISETP.NE.AND.EX UP0, UPT, UR5, URZ, UPT, UP0 ;  /* 0x000000ff0500728c */ /* 0x000fe2000bf05300 */
[----:B--2---:R-:W-:-:S05]  /*0080*/  SHF.R.U32.HI R173, RZ, 0x5, R185 ;  /* 0x00000005ffad7819 */ /* 0x004fca00000116b9 */
[----:B------:R-:W2:Y:S02]  /*0090*/  SHFL.IDX PT, R0, R173, RZ, 0x1f ;  /* 0x00001fffad007589 */ /* 0x000ea400000e0000 */
[----:B--2---:R-:W-:Y:S01]  /*00a0*/  R2UR UR8, R0 ;  /* 0x00000000000872ca */ /* 0x004fe200000e0000 */
[----:B-1--4-:R-:W-:-:S14]  /*00b0*/  BRA.U UP0, `(.L_x_0) ;  /* 0x00000001002c7547 */ /* 0x012fdc000b800000 */
[----:B------:R-:W1:Y:S02]  /*00c0*/  LDCU.64 UR6, c[0x0][0x888] ;  /* 0x00011100ff0677ac */ /* 0x000e640008000a00 */
[----:B-1----:R-:W-:-:S04]  /*00d0*/  UISETP.NE.U32.AND UP0, UPT, UR6, URZ, UPT ;  /* 0x000000ff0600728c */ /* 0x002fc8000bf05070 */
[----:B------:R-:W-:-:S09]  /*00e0*/  UISETP.NE.AND.EX UP0, UPT, UR7, URZ, UPT, UP0 ;  /* 0x000000ff0700728c */ /* 0x000fd2000bf05300 */
[----:B------:R-:W-:Y:S05]  /*00f0*/  BRA.U !UP0, `(.L_x_1) ;  /* 0x0000000108107547 */ /* 0x000fea000b800000 */
[----:B------:R-:W1:Y:S02]  /*0100*/  LDC.64 R2, c[0x0][0x888] ;  /* 0x00022200ff027b82 */ /* 0x000e640000000a00 */
[----:B-1----:R1:W5:Y:S01]  /*0110*/  LDG.E R81, desc[UR46][R2.64] ;  /* 0x0000002e02517981 */ /* 0x002362000c1e1900 */
[----:B------:R-:W-:Y:S01]  /*0120*/  HFMA2 R171, -RZ, RZ, 0, 5.9604644775390625e-08 ;  /* 0x00000001ffab7431 */ /* 0x000fe200000001ff */
[----:B------:R-:W-:Y:S05]  /*0130*/  BRA `(.L_x_0) ;  /* 0x00000000000c7947 */ /* 0x000fea0003800000 */
.L_x_1:
[----:B------:R-:W1:Y:S01]  /*0140*/  LDCU UR6, c[0x0][0x880] ;  /* 0x00011000ff0677ac */ /* 0x000e620008000800 */
[----:B------:R-:W-:Y:S01]  /*0150*/  HFMA2 R171, -RZ, RZ, 0, 5.9604644775390625e-08 ;  /* 0x00000001ffab7431 */ /* 0x000fe200000001ff */
[----:B-1----:R-:W-:-:S07]  /*0160*/  MOV R81, UR6 ;  /* 0x0000000600517c02 */ /* 0x002fce0008000f00 */
.L_x_0:
[----:B------:R-:W2:Y:S02]  /*0170*/  LDCU.64 UR6, c[0x0][0x8b0] ;  /* 0x00011600ff0677ac */ /* 0x000ea40008000a00 */
[----:B--2---:R-:W-:-:S04]  /*0180*/  UISETP.NE.U32.AND UP0, UPT, UR6, URZ, UPT ;  /* 0x000000ff0600728c */ /* 0x004fc8000bf05070 */
[----:B------:R-:W-:-:S09]  /*0190*/  UISETP.NE.AND.EX UP0, UPT, UR7, URZ, UPT, UP0 ;  /* 0x000000ff0700728c */ /* 0x000fd2000bf05300 */
[----:B------:R-:W-:Y:S05]  /*01a0*/  BRA.U UP0, `(.L_x_2) ;  /* 0x0000000100247547 */ /* 0x000fea000b800000 */
[----:B------:R-:W2:Y:S02]  /*01b0*/  LDCU.64 UR6, c[0x0][0x8a8] ;  /* 0x00011500ff0677ac */ /* 0x000ea40008000a00 */
[----:B--2---:R-:W-:-:S04]  /*01c0*/  UISETP.NE.U32.AND UP0, UPT, UR6, URZ, UPT ;  /* 0x000000ff0600728c */ /* 0x004fc8000bf05070 */
[----:B------:R-:W-:-:S09]  /*01d0*/  UISETP.NE.AND.EX UP0, UPT, UR7, URZ, UPT, UP0 ;  /* 0x000000ff0700728c */ /* 0x000fd2000bf05300 */
[----:B------:R-:W-:Y:S05]  /*01e0*/  BRA.U !UP0, `(.L_x_3) ;  /* 0x00000001080c7547 */ /* 0x000fea000b800000 */
[----:B------:R-:W2:Y:S02]  /*01f0*/  LDC.64 R78, c[0x0][0x8a8] ;  /* 0x00022a00ff4e7b82 */ /* 0x000ea40000000a00 */
[----:B--2---:R2:W5:Y:S01]  /*0200*/  LDG.E R78, desc[UR46][R78.64] ;  /* 0x0000002e4e4e7981 */ /* 0x004562000c1e1900 */
[----:B------:R-:W-:Y:S05]  /*0210*/  BRA `(.L_x_2) ;  /* 0x0000000000087947 */ /* 0x000fea0003800000 */
.L_x_3:
[----:B------:R-:W2:Y:S02]  /*0220*/  LDCU UR6, c[0x0][0x8a0] ;  /* 0x00011400ff0677ac */ /* 0x000ea40008000800 */
[----:B--2---:R-:W-:Y:S02]  /*0230*/  MOV R78, UR6 ;  /* 0x00000006004e7c02 */ /* 0x004fe40008000f00 */
.L_x_2:
[----:B------:R-:W-:Y:S01]  /*0240*/  IMAD.U32 R0, RZ, RZ, UR8 ;  /* 0x00000008ff007e24 */ /* 0x000fe2000f8e00ff */
[----:B------:R-:W-:Y:S04]  /*0250*/  BSSY.RECONVERGENT B0, `(.L_x_4) ;  /* 0x000000c000007945 */ /* 0x000fe80003800200 */
[C---:B------:R-:W-:Y:S02]  /*0260*/  ISETP.NE.OR P1, PT, R0.reuse, 0x1, !P5 ;  /* 0x000000010000780c */ /* 0x040fe40006f25670 */
[----:B------:R-:W-:-:S11]  /*0270*/  ISETP.NE.OR P0, PT, R0, 0x3, !P5 ;  /* 0x000000030000780c */ /* 0x000fd60006f05670 */
[----:B------:R-:W-:Y:S05]  /*0280*/  @P1 BRA `(.L_x_5) ;  /* 0x0000000000201947 */ /* 0x000fea0003800000 */
[----:B------:R-:W3:Y:S02]  /*0290*/  LDCU.64 UR6, c[0x0][0x348] ;  /* 0x00006900ff0677ac */ /* 0x000ee40008000a00 */
[----:B---3--:R-:W-:Y:S02]  /*02a0*/  UIADD3 UR10, UP1, UPT, UR6, 0x80, URZ ;  /* 0x00000080060a7890 */ /* 0x008fe4000ff3e0ff */
[----:B------:R-:W-:Y:S02]  /*02b0*/  UIADD3 UR6, UP0, UPT, UR6, 0x180, URZ ;  /* 0x0000018006067890 */ /* 0x000fe4000ff1e0ff */
[----:B------:R-:W-:Y:S02]  /*02c0*/  UIADD3.X UR11, UPT, UPT, URZ, UR7, URZ, UP1, !UPT ;  /* 0x00000007ff0b7290 */ /* 0x000fe40008ffe4ff */
[----:B------:R-:W-:-:S07]  /*02d0*/  UIADD3.X UR7, UPT, UPT, URZ, UR7, URZ, UP0, !UPT ;  /* 0x00000007ff077290 */ /* 0x000fce00087fe4ff */
[----:B------:R3:W-:Y:S02]  /*02e0*/  UTMACCTL.PF [UR10] ;  /* 0x000000000a0079b9 */ /* 0x0007e40008040000 */
[----:B------:R3:W-:Y:S02]  /*02f0*/  UTMACCTL.PF [UR6] ;  /* 0x00000000060079b9 */ /* 0x0007e40008040000 */
[----:B---3--:R-:W-:Y:S01]  /*0300*/  NOP ;  /* 0x0000000000007918 */ /* 0x008fe20000000000 */
.L_x_5:
[----:B------:R-:W-:Y:S05]  /*0310*/  BSYNC.RECONVERGENT B0 ;  /* 0x0000000000007941 */ /* 0x000fea0003800200 */
.L_x_4:
[----:B------:R-:W-:Y:S04]  /*0320*/  BSSY.RECONVERGENT B0, `(.L_x_6) ;  /* 0x000000a000007945 */ /* 0x000fe80003800200 */
        /* <DEDUP_REMOVED lines=9> */
.L_x_7:
[----:B------:R-:W-:Y:S05]  /*03c0*/  BSYNC.RECONVERGENT B0 ;  /* 0x0000000000007941 */ /* 0x000fea0003800200 */
.L_x_6:
[----:B------:R-:W3:Y:S01]  /*03d0*/  LDCU.64 UR6, c[0x0][0x888] ;  /* 0x00011100ff0677ac */ /* 0x000ee20008000a00 */
[----:B------:R-:W-:Y:S02]  /*03e0*/  UISETP.EQ.U32.AND UP1, UPT, UR4, URZ, UPT ;  /* 0x000000ff0400728c */ /* 0x000fe4000bf22070 */
[----:B------:R-:W-:Y:S02]  /*03f0*/  UPLOP3.LUT UP2, UPT, UPT, UPT, UPT, 0x80, 0x8 ;  /* 0x000000000008789c */ /* 0x000fe40003f4f070 */
[----:B---3--:R-:W-:-:S04]  /*0400*/  UISETP.NE.U32.AND UP0, UPT, UR6, URZ, UPT ;  /* 0x000000ff0600728c */ /* 0x008fc8000bf05070 */
[----:B------:R-:W-:-:S04]  /*0410*/  UISETP.NE.AND.EX UP0, UPT, UR7, URZ, UPT, UP0 ;  /* 0x000000ff0700728c */ /* 0x000fc8000bf05300 */
[----:B------:R-:W-:-:S04]  /*0420*/  UISETP.EQ.OR.EX UP3, UPT, UR5, URZ, !UP0, UP1 ;  /* 0x000000ff0500728c */ /* 0x000fc8000c762710 */
[----:B------:R-:W-:-:S05]  /*0430*/  UP2UR UR50, UPR, URZ, 0x8 ;  /* 0x00000008ff327883 */ /* 0x000fca0008000000 */
[----:B------:R-:W-:Y:S07]  /*0440*/  BRA.U !UP3, `(.L_x_8) ;  /* 0x000000010b207547 */ /* 0x000fee000b800000 */
[----:B------:R-:W-:Y:S01]  /*0450*/  UISETP.NE.U32.AND UP2, UPT, UR4, URZ, UPT ;  /* 0x000000ff0400728c */ /* 0x000fe2000bf45070 */
[----:B-----5:R-:W-:Y:S01]  /*0460*/  FSETP.NEU.AND P0, PT, R81, RZ, PT ;  /* 0x000000ff5100720b */ /* 0x020fe20003f0d000 */
[----:B------:R-:W-:Y:S02]  /*0470*/  USEL UR4, URZ, 0xffffffff, UP0 ;  /* 0xffffffffff047887 */ /* 0x000fe40008000000 */
[----:B------:R-:W-:-:S10]  /*0480*/  UISETP.NE.AND.EX UP2, UPT, UR5, URZ, UPT, UP2 ;  /* 0x000000ff0500728c */ /* 0x000fd4000bf45320 */
[----:B------:R-:W-:Y:S01]  /*0490*/  VOTEU.ANY UP1, P0 ;  /* 0x0000000000ff7886 */ /* 0x000fe20000020100 */
[----:B------:R-:W-:-:S04]  /*04a0*/  @!UP2 USEL UR4, URZ, 0xffffffff, UP1 ;  /* 0xffffffffff04a887 */ /* 0x000fc80008800000 */
[----:B------:R-:W-:-:S04]  /*04b0*/  ULOP3.LUT UR4, UR4, 0x1, URZ, 0xc0, !UPT ;  /* 0x0000000104047892 */ /* 0x000fc8000f8ec0ff */
[----:B------:R-:W-:-:S11]  /*04c0*/  UISETP.NE.U32.AND UP2, UPT, UR4, 0x1, UPT ;  /* 0x000000010400788c */ /* 0x000fd6000bf45070 */
.L_x_8:
[----:B-1----:R-:W1:Y:S01]  /*04d0*/  SHFL.IDX PT, R2, R173, RZ, 0x1f ;  /* 0x00001fffad027589 */ /* 0x002e6200000e0000 */
[----:B------:R-:W-:-:S04]  /*04e0*/  UISETP.NE.AND UP1, UPT, UR8, 0x2, UPT ;  /* 0x000000020800788c */ /* 0x000fc8000bf25270 */
[----:B------:R-:W-:Y:S01]  /*04f0*/  USEL UR6, URZ, 0x1, UP1 ;  /* 0x00000001ff067887 */ /* 0x000fe20008800000 */
[----:B-1----:R-:W-:-:S13]  /*0500*/  ISETP.NE.AND P0, PT, R2, RZ, PT ;  /* 0x000000ff0200720c */ /* 0x002fda0003f05270 */
[----:B------:R-:W-:Y:S05]  /*0510*/  @P0 BRA `(.L_x_9) ;  /* 0x0000000000500947 */ /* 0x000fea0003800000 */
[----:B------:R-:W1:Y:S01]  /*0520*/  S2UR UR5, SR_CgaCtaId ;  /* 0x00000000000579c3 */ /* 0x000e620000008800 */
[----:B------:R-:W-:Y:S01]  /*0530*/  UMOV UR7, 0x400 ;  /* 0x0000040000077882 */ /* 0x000fe20000000000 */
[----:B------:R-:W-:Y:S01]  /*0540*/  UMOV UR4, 0x1 ;  /* 0x0000000100047882 */ /* 0x000fe20000000000 */
[----:B------:R-:W-:Y:S01]  /*0550*/  ELECT P0, URZ, PT ;  /* 0x0000000000ff782f */ /* 0x000fe20003800000 */
[----:B------:R-:W-:-:S04]  /*0560*/  UIADD3 UR10, UPT, UPT, -UR4, 0x100000, URZ ;  /* 0x00100000040a7890 */ /* 0x000fc8000fffe1ff */
[----:B------:R-:W-:Y:S02]  /*0570*/  USHF.L.U32 UR11, UR10, 0xb, URZ ;  /* 0x0000000b0a0b7899 */ /* 0x000fe400080006ff */
[----:B------:R-:W-:Y:S02]  /*0580*/  USHF.L.U32 UR10, UR10, 0x1, URZ ;  /* 0x000000010a0a7899 */ /* 0x000fe400080006ff */
[----:B-1----:R-:W-:Y:S01]  /*0590*/  ULEA UR5, UR5, UR7, 0x18 ;  /* 0x0000000705057291 */ /* 0x002fe2000f8ec0ff */
[----:B------:R-:W1:Y:S11]  /*05a0*/  FENCE.VIEW.ASYNC.S ;  /* 0x00000000000073c6 */ /* 0x000e760000000000 */
[----:B-1----:R1:W3:Y:S01]  /*05b0*/  SYNCS.EXCH.64 URZ, [UR5], UR10 ;  /* 0x0000000a05ff75b2 */ /* 0x0022e20008000100 */
[----:B------:R1:W4:Y:S01]  /*05c0*/  SYNCS.EXCH.64 URZ, [UR5+0x28], UR10 ;  /* 0x0000280a05ff75b2 */ /* 0x0003220008000100 */
[----:B------:R1:W1:Y:S01]  /*05d0*/  SYNCS.EXCH.64 URZ, [UR5+0x8], UR10 ;  /* 0x0000080a05ff75b2 */ /* 0x0002620008000100 */
[----:B------:R1:W1:Y:S01]  /*05e0*/  SYNCS.EXCH.64 URZ, [UR5+0x30], UR10 ;  /* 0x0000300a05ff75b2 */ /* 0x0002620008000100 */
[----:B------:R1:W1:Y:S01]  /*05f0*/  SYNCS.EXCH.64 URZ, [UR5+0x10], UR10 ;  /* 0x0000100a05ff75b2 */ /* 0x0002620008000100 */
[----:B------:R1:W1:Y:S01]  /*0600*/  SYNCS.EXCH.64 URZ, [UR5+0x38], UR10 ;  /* 0x0000380a05ff75b2 */ /* 0x0002620008000100 */
[----:B------:R1:W1:Y:S01]  /*0610*/  SYNCS.EXCH.64 URZ, [UR5+0x18], UR10 ;  /* 0x0000180a05ff75b2 */ /* 0x0002620008000100 */
[----:B------:R1:W1:Y:S01]  /*0620*/  SYNCS.EXCH.64 URZ, [UR5+0x40], UR10 ;  /* 0x0000400a05ff75b2 */ /* 0x0002620008000100 */
[----:B------:R1:W1:Y:S01]  /*0630*/  SYNCS.EXCH.64 URZ, [UR5+0x20], UR10 ;  /* 0x0000200a05ff75b2 */ /* 0x0002620008000100 */
[----:B------:R1:W1:Y:S01]  /*0640*/  SYNCS.EXCH.64 URZ, [UR5+0x48], UR10 ;  /* 0x0000480a05ff75b2 */ /* 0x0002620008000100 */
[----:B------:R-:W-:Y:S01]  /*0650*/  NOP ;  /* 0x0000000000007918 */ /* 0x000fe20000000000 */
.L_x_9:
[----:B------:R-:W2:Y:S01]  /*0660*/  SHFL.IDX PT, R2, R173, RZ, 0x1f ;  /* 0x00001fffad027589 */ /* 0x000ea200000e0000 */
[----:B------:R-:W-:Y:S01]  /*0670*/  NOP ;  /* 0x0000000000007918 */ /* 0x000fe20000000000 */
[----:B--2---:R-:W-:-:S13]  /*0680*/  ISETP.NE.AND P0, PT, R2, 0x1, PT ;  /* 0x000000010200780c */ /* 0x004fda0003f05270 */
[----:B------:R-:W-:Y:S05]  /*0690*/  @P0 BRA `(.L_x_10) ;  /* 0x0000000000580947 */ /* 0x000fea0003800000 */
[----:B------:R-:W2:Y:S01]  /*06a0*/  S2UR UR7, SR_CgaCtaId ;  /* 0x00000000000779c3 */ /* 0x000ea20000008800 */
[----:B------:R-:W-:Y:S01]  /*06b0*/  UMOV UR9, 0x400 ;  /* 0x0000040000097882 */ /* 0x000fe20000000000 */
[----:B-1----:R-:W-:Y:S01]  /*06c0*/  UMOV UR5, 0x20 ;  /* 0x0000002000057882 */ /* 0x002fe20000000000 */
[----:B------:R-:W-:Y:S01]  /*06d0*/  UMOV UR4, 0x80 ;  /* 0x0000008000047882 */ /* 0x000fe20000000000 */
[----:B------:R-:W-:-:S04]  /*06e0*/  UIADD3 UR10, UPT, UPT, -UR5, 0x100000, URZ ;  /* 0x00100000050a7890 */ /* 0x000fc8000fffe1ff */
[----:B------:R-:W-:Y:S02]  /*06f0*/  USHF.L.U32 UR11, UR10, 0xb, URZ ;  /* 0x0000000b0a0b7899 */ /* 0x000fe400080006ff */
[----:B------:R-:W-:Y:S02]  /*0700*/  USHF.L.U32 UR10, UR10, 0x1, URZ ;  /* 0x000000010a0a7899 */ /* 0x000fe400080006ff */
[----:B------:R-:W-:-:S04]  /*0710*/  UIADD3 UR4, UPT, UPT, -UR4, 0x100000, URZ ;  /* 0x0010000004047890 */ /* 0x000fc8000fffe1ff */
[----:B------:R-:W-:Y:S02]  /*0720*/  USHF.L.U32 UR5, UR4, 0xb, URZ ;  /* 0x0000000b04057899 */ /* 0x000fe400080006ff */
[----:B------:R-:W-:Y:S01]  /*0730*/  USHF.L.U32 UR4, UR4, 0x1, URZ ;  /* 0x0000000104047899 */ /* 0x000fe200080006ff */
[----:B------:R-:W-:Y:S01]  /*0740*/  ELECT P0, URZ, PT ;  /* 0x0000000000ff782f */ /* 0x000fe20003800000 */
[----:B--2---:R-:W-:Y:S01]  /*0750*/  ULEA UR7, UR7, UR9, 0x18 ;  /* 0x0000000907077291 */ /* 0x004fe2000f8ec0ff */
[----:B------:R-:W1:Y:S11]  /*0760*/  FENCE.VIEW.ASYNC.S ;  /* 0x00000000000073c6 */ /* 0x000e760000000000 */
[----:B-1----:R2:W1:Y:S01]  /*0770*/  SYNCS.EXCH.64 URZ, [UR7+0x50], UR10 ;  /* 0x0000500a07ff75b2 */ /* 0x0024620008000100 */
[----:B------:R2:W1:Y:S01]  /*0780*/  SYNCS.EXCH.64 URZ, [UR7+0x70], UR4 ;  /* 0x0000700407ff75b2 */ /* 0x0004620008000100 */
[----:B------:R2:W1:Y:S01]  /*0790*/  SYNCS.EXCH.64 URZ, [UR7+0x58], UR10 ;  /* 0x0000580a07ff75b2 */ /* 0x0004620008000100 */
[----:B------:R2:W1:Y:S01]  /*07a0*/  SYNCS.EXCH.64 URZ, [UR7+0x78], UR4 ;  /* 0x0000780407ff75b2 */ /* 0x0004620008000100 */
[----:B------:R2:W1:Y:S01]  /*07b0*/  SYNCS.EXCH.64 URZ, [UR7+0x60], UR10 ;  /* 0x0000600a07ff75b2 */ /* 0x0004620008000100 */
[----:B------:R2:W1:Y:S01]  /*07c0*/  SYNCS.EXCH.64 URZ, [UR7+0x80], UR4 ;  /* 0x0000800407ff75b2 */ /* 0x0004620008000100 */
[----:B------:R2:W1:Y:S01]  /*07d0*/  SYNCS.EXCH.64 URZ, [UR7+0x68], UR10 ;  /* 0x0000680a07ff75b2 */ /* 0x0004620008000100 */
[----:B------:R2:W1:Y:S02]  /*07e0*/  SYNCS.EXCH.64 URZ, [UR7+0x88], UR4 ;  /* 0x0000880407ff75b2 */ /* 0x0004640008000100 */
[----:B--2---:R-:W-:Y:S01]  /*07f0*/  NOP ;  /* 0x0000000000007918 */ /* 0x004fe20000000000 */
.L_x_10:
[----:B------:R-:W2:Y:S01]  /*0800*/  SHFL.IDX PT, R2, R173, RZ, 0x1f ;  /* 0x00001fffad027589 */ /* 0x000ea200000e0000 */
[----:B------:R-:W-:Y:S01]  /*0810*/  NOP ;  /* 0x0000000000007918 */ /* 0x000fe20000000000 */
[----:B--2---:R-:W-:-:S13]  /*0820*/  ISETP.NE.AND P0, PT, R2, 0x3, PT ;  /* 0x000000030200780c */ /* 0x004fda0003f05270 */
[----:B------:R-:W-:Y:S05]  /*0830*/  @P0 BRA `(.L_x_11) ;  /* 0x0000000000300947 */ /* 0x000fea0003800000 */
[----:B-1----:R-:W1:Y:S01]  /*0840*/  S2UR UR5, SR_CgaCtaId ;  /* 0x00000000000579c3 */ /* 0x002e620000008800 */
        /* <DEDUP_REMOVED lines=8> */
[----:B-1----:R2:W1:Y:S01]  /*08d0*/  SYNCS.EXCH.64 URZ, [UR5+0x90], UR10 ;  /* 0x0000900a05ff75b2 */ /* 0x0024620008000100 */
[----:B------:R2:W1:Y:S02]  /*08e0*/  SYNCS.EXCH.64 URZ, [UR5+0x98], UR10 ;  /* 0x0000980a05ff75b2 */ /* 0x0004640008000100 */
[----:B--2---:R-:W-:Y:S01]  /*08f0*/  NOP ;  /* 0x0000000000007918 */ /* 0x004fe20000000000 */
.L_x_11:
[----:B------:R-:W2:Y:S01]  /*0900*/  SHFL.IDX PT, R2, R173, RZ, 0x1f ;  /* 0x00001fffad027589 */ /* 0x000ea200000e0000 */
[----:B------:R-:W-:Y:S01]  /*0910*/  NOP ;  /* 0x0000000000007918 */ /* 0x000fe20000000000 */
[----:B--2---:R-:W-:-:S13]  /*0920*/  ISETP.NE.AND P0, PT, R2, 0x4, PT ;  /* 0x000000040200780c */ /* 0x004fda0003f05270 */
[----:B------:R-:W-:Y:S05]  /*0930*/  @P0 BRA `(.L_x_12) ;  /* 0x00000000004c0947 */ /* 0x000fea0003800000 */
[----:B-1----:R-:W1:Y:S01]  /*0940*/  S2UR UR5, SR_CgaCtaId ;  /* 0x00000000000579c3 */ /* 0x002e620000008800 */
[----:B------:R-:W-:Y:S01]  /*0950*/  UMOV UR9, 0x100 ;  /* 0x0000010000097882 */ /* 0x000fe20000000000 */
[----:B------:R-:W-:Y:S01]  /*0960*/  UMOV UR7, 0x400 ;  /* 0x0000040000077882 */ /* 0x000fe20000000000 */
[----:B------:R-:W-:Y:S01]  /*0970*/  USEL UR9, UR9, 0xe0, UP2 ;  /* 0x000000e009097887 */ /* 0x000fe20009000000 */
[----:B------:R-:W-:Y:S01]  /*0980*/  UMOV UR4, 0x1 ;  /* 0x0000000100047882 */ /* 0x000fe20000000000 */
[----:B------:R-:W-:Y:S01]  /*0990*/  ELECT P0, URZ, PT ;  /* 0x0000000000ff782f */ /* 0x000fe20003800000 */
[----:B------:R-:W-:-:S04]  /*09a0*/  UIADD3 UR10, UPT, UPT, -UR4, 0x100000, URZ ;  /* 0x00100000040a7890 */ /* 0x000fc8000fffe1ff */
[----:B------:R-:W-:Y:S02]  /*09b0*/  USHF.L.U32 UR11, UR10, 0xb, URZ ;  /* 0x0000000b0a0b7899 */ /* 0x000fe400080006ff */
[----:B------:R-:W-:Y:S02]  /*09c0*/  USHF.L.U32 UR10, UR10, 0x1, URZ ;  /* 0x000000010a0a7899 */ /* 0x000fe400080006ff */
[----:B------:R-:W-:-:S04]  /*09d0*/  UIADD3 UR12, UPT, UPT, -UR9, 0x100000, URZ ;  /* 0x00100000090c7890 */ /* 0x000fc8000fffe1ff */
[----:B------:R-:W-:Y:S02]  /*09e0*/  USHF.L.U32 UR13, UR12, 0xb, URZ ;  /* 0x0000000b0c0d7899 */ /* 0x000fe400080006ff */
[----:B------:R-:W-:Y:S02]  /*09f0*/  USHF.L.U32 UR12, UR12, 0x1, URZ ;  /* 0x000000010c0c7899 */ /* 0x000fe400080006ff */
[----:B-1----:R-:W-:Y:S01]  /*0a00*/  ULEA UR5, UR5, UR7, 0x18 ;  /* 0x0000000705057291 */ /* 0x002fe2000f8ec0ff */
[----:B------:R-:W1:Y:S11]  /*0a10*/  FENCE.VIEW.ASYNC.S ;  /* 0x00000000000073c6 */ /* 0x000e760000000000 */
[----:B-1----:R2:W1:Y:S01]  /*0a20*/  SYNCS.EXCH.64 URZ, [UR5+0xa0], UR10 ;  /* 0x0000a00a05ff75b2 */ /* 0x0024620008000100 */
[----:B------:R2:W1:Y:S01]  /*0a30*/  SYNCS.EXCH.64 URZ, [UR5+0xb0], UR12 ;  /* 0x0000b00c05ff75b2 */ /* 0x0004620008000100 */
[----:B------:R2:W1:Y:S01]  /*0a40*/  SYNCS.EXCH.64 URZ, [UR5+0xa8], UR10 ;  /* 0x0000a80a05ff75b2 */ /* 0x0004620008000100 */
[----:B------:R2:W1:Y:S02]  /*0a50*/  SYNCS.EXCH.64 URZ, [UR5+0xb8], UR12 ;  /* 0x0000b80c05ff75b2 */ /* 0x0004640008000100 */
[----:B--2---:R-:W-:Y:S01]  /*0a60*/  NOP ;  /* 0x0000000000007918 */ /* 0x004fe20000000000 */
.L_x_12:
        /* <DEDUP_REMOVED lines=20> */
[----:B------:R2:W1:Y:S02]  /*0bb0*/  SYNCS.EXCH.64 URZ, [UR7+0xd8], UR4 ;  /* 0x0000d80407ff75b2 */ /* 0x0004640008000100 */
[----:B--2---:R-:W-:Y:S01]  /*0bc0*/  NOP ;  /* 0x0000000000007918 */ /* 0x004fe20000000000 */
.L_x_13:
        /* <DEDUP_REMOVED lines=18> */
.L_x_14:
[----:B-1----:R-:W1:Y:S01]  /*0cf0*/  S2UR UR5, SR_CTAID.X ;  /* 0x00000000000579c3 */ /* 0x002e620000002500 */
[----:B------:R-:W-:-:S05]  /*0d00*/  CS2R.32 R170, SR_CgaSize ;  /* 0x0000000000aa7805 */ /* 0x000fca0000008a00 */
[----:B------:R-:W-:-:S05]  /*0d10*/  IMAD R170, R170, -0xa0, RZ ;  /* 0xffffff60aaaa7824 */ /* 0x000fca00078e02ff */
[----:B------:R-:W-:-:S14]  /*0d20*/  R2UR UR9, R170 ;  /* 0x00000000aa0972ca */ /* 0x000fdc00000e0000 */
[----:B------:R-:W2:Y:S01]  /*0d30*/  LDCU UR9, c[0x0][UR9+0x2b0] ;  /* 0x00005600090977ac */ /* 0x000ea20008000800 */
[----:B------:R-:W-:Y:S01]  /*0d40*/  NOP ;  /* 0x0000000000007918 */ /* 0x000fe20000000000 */
[----:B------:R-:W-:-:S05]  /*0d50*/  CS2R.32 R170, SR_CgaSize ;  /* 0x0000000000aa7805 */ /* 0x000fca0000008a00 */
[----:B------:R-:W-:-:S05]  /*0d60*/  IMAD R170, R170, -0xa0, RZ ;  /* 0xffffff60aaaa7824 */ /* 0x000fca00078e02ff */
[----:B------:R-:W-:-:S14]  /*0d70*/  R2UR UR7, R170 ;  /* 0x00000000aa0772ca */ /* 0x000fdc00000e0000 */
[----:B------:R-:W3:Y:S01]  /*0d80*/  LDCU UR7, c[0x0][UR7+0x2b4] ;  /* 0x00005680070777ac */ /* 0x000ee20008000800 */
[----:B------:R-:W4:Y:S08]  /*0d90*/  S2UR UR4, SR_CTAID.Y ;  /* 0x00000000000479c3 */ /* 0x000f300000002600 */
[----:B------:R-:W3:Y:S01]  /*0da0*/  LDC R9, c[0x0][0xb24] ;  /* 0x0002c900ff097b82 */ /* 0x000ee20000000800 */
[----:B-1----:R-:W-:-:S02]  /*0db0*/  I2FP.F32.U32 R5, UR5 ;  /* 0x0000000500057c45 */ /* 0x002fc40008201000 */
[----:B------:R-:W-:-:S05]  /*0dc0*/  CS2R.32 R3, SR_CgaSize ;  /* 0x0000000000037805 */ /* 0x000fca0000008a00 */
[----:B------:R-:W-:-:S06]  /*0dd0*/  IMAD R3, R3, -0xa0, RZ ;  /* 0xffffff6003037824 */ /* 0x000fcc00078e02ff */
[----:B------:R-:W1:Y:S01]  /*0de0*/  LDC R3, c[0x0][R3+0x2a0] ;  /* 0x0000a80003037b82 */ /* 0x000e620000000800 */
[----:B------:R-:W-:Y:S01]  /*0df0*/  MOV R21, UR5 ;  /* 0x0000000500157c02 */ /* 0x000fe20008000f00 */
[----:B--2---:R-:W-:Y:S01]  /*0e00*/  FMUL R5, R5, UR9 ;  /* 0x0000000905057c20 */ /* 0x004fe20008400000 */
[----:B----4-:R-:W-:Y:S02]  /*0e10*/  I2FP.F32.U32 R4, UR4 ;  /* 0x0000000400047c45 */ /* 0x010fe40008201000 */
[----:B------:R-:W-:-:S05]  /*0e20*/  CS2R.32 R2, SR_CgaSize ;  /* 0x0000000000027805 */ /* 0x000fca0000008a00 */
[----:B------:R-:W-:-:S06]  /*0e30*/  IMAD R2, R2, -0xa0, RZ ;  /* 0xffffff6002027824 */ /* 0x000fcc00078e02ff */
[----:B------:R-:W2:Y:S01]  /*0e40*/  LDC R2, c[0x0][R2+0x2a4] ;  /* 0x0000a90002027b82 */ /* 0x000ea20000000800 */
[----:B------:R-:W4:Y:S01]  /*0e50*/  F2I.U32.TRUNC.NTZ R170, R5 ;  /* 0x0000000500aa7305 */ /* 0x000f22000020f000 */
[----:B------:R-:W-:Y:S01]  /*0e60*/  MOV R20, UR4 ;  /* 0x0000000400147c02 */ /* 0x000fe20008000f00 */
[----:B---3--:R-:W-:-:S05]  /*0e70*/  FMUL R4, R4, UR7 ;  /* 0x0000000704047c20 */ /* 0x008fca0008400000 */
[----:B------:R-:W-:Y:S01]  /*0e80*/  BAR.SYNC.DEFER_BLOCKING 0x0 ;  /* 0x0000000000007b1d */ /* 0x000fe20000010000 */
[----:B------:R-:W-:-:S05]  /*0e90*/  ISETP.GE.AND P0, PT, R9, 0x1, PT ;  /* 0x000000010900780c */ /* 0x000fca0003f06270 */
[----:B------:R-:W3:Y:S02]  /*0ea0*/  F2I.U32.TRUNC.NTZ R147, R4 ;  /* 0x0000000400937305 */ /* 0x000ee4000020f000 */
[----:B------:R-:W2:Y:S01]  /*0eb0*/  S2UR UR36, SR_CTAID.Z ;  /* 0x00000000002479c3 */ /* 0x000ea20000002700 */
[----:B----4-:R-:W-:-:S05]  /*0ec0*/  IADD3 R170, PT, PT, -R170, RZ, RZ ;  /* 0x000000ffaaaa7210 */ /* 0x010fca0007ffe1ff */
[----:B-1----:R-:W-:Y:S01]  /*0ed0*/  IMAD R170, R3, R170, UR5 ;  /* 0x0000000503aa7e24 */ /* 0x002fe2000f8e02aa */
[----:B---3--:R-:W-:-:S05]  /*0ee0*/  IADD3 R147, PT, PT, -R147, RZ, RZ ;  /* 0x000000ff93937210 */ /* 0x008fca0007ffe1ff */
[----:B--2---:R-:W-:Y:S01]  /*0ef0*/  IMAD R147, R2, R147, UR4 ;  /* 0x0000000402937e24 */ /* 0x004fe2000f8e0293 */
[----:B------:R-:W-:Y:S06]  /*0f00*/  @!P0 BRA `(.L_x_15) ;  /* 0x0000000000b88947 */ /* 0x000fec0003800000 */
[----:B------:R-:W1:Y:S01]  /*0f10*/  LDC.64 R4, c[0x0][0xb18] ;  /* 0x0002c600ff047b82 */ /* 0x000e620000000a00 */
[----:B------:R-:W-:-:S07]  /*0f20*/  ISETP.NE.AND P0, PT, R9, 0x1, PT ;  /* 0x000000010900780c */ /* 0x000fce0003f05270 */
[----:B------:R-:W2:Y:S08]  /*0f30*/  LDC R10, c[0x0][0xb0c] ;  /* 0x0002c300ff0a7b82 */ /* 0x000eb00000000800 */
[----:B------:R-:W3:Y:S08]  /*0f40*/  LDC R11, c[0x0][0x370] ;  /* 0x0000dc00ff0b7b82 */ /* 0x000ef00000000800 */
[----:B------:R-:W4:Y:S01]  /*0f50*/  LDC R12, c[0x0][0x374] ;  /* 0x0000dd00ff0c7b82 */ /* 0x000f220000000800 */
[----:B-1----:R-:W-:-:S07]  /*0f60*/  ISETP.NE.AND P1, PT, R4, 0x1, PT ;  /* 0x000000010400780c */ /* 0x002fce0003f25270 */
[----:B------:R-:W3:Y:S01]  /*0f70*/  LDC.64 R6, c[0x0][0xb10] ;  /* 0x0002c400ff067b82 */ /* 0x000ee20000000a00 */
[----:B--2---:R-:W-:-:S07]  /*0f80*/  ISETP.NE.AND P2, PT, R10, 0x1, PT ;  /* 0x000000010a00780c */ /* 0x004fce0003f45270 */
[----:B------:R-:W1:Y:S08]  /*0f90*/  LDC R8, c[0x0][0xb20] ;  /* 0x0002c800ff087b82 */ /* 0x000e700000000800 */
[----:B------:R-:W2:Y:S01]  /*0fa0*/  LDC.64 R2, c[0x0][0xb28] ;  /* 0x0002ca00ff027b82 */ /* 0x000ea20000000a00 */
[----:B----4-:R-:W-:-:S04]  /*0fb0*/  IMAD.HI.U32 R13, R12, R5, RZ ;  /* 0x000000050c0d7227 */ /* 0x010fc800078e00ff */
[----:B------:R-:W-:-:S04]  /*0fc0*/  IMAD.HI.U32 R5, R20, R5, RZ ;  /* 0x0000000514057227 */ /* 0x000fc800078e00ff */
[----:B---3--:R-:W-:-:S04]  /*0fd0*/  IMAD.HI.U32 R14, R11, R6, RZ ;  /* 0x000000060b0e7227 */ /* 0x008fc800078e00ff */
[C---:B------:R-:W-:Y:S01]  /*0fe0*/  IMAD.HI.U32 R16, R21.reuse, R6, RZ ;  /* 0x0000000615107227 */ /* 0x040fe200078e00ff */
[-C--:B------:R-:W-:Y:S02]  /*0ff0*/  @P2 SHF.R.U32.HI R11, RZ, R7.reuse, R14 ;  /* 0x00000007ff0b2219 */ /* 0x080fe4000001160e */
[-C--:B-1----:R-:W-:Y:S02]  /*1000*/  @P1 SHF.R.U32.HI R12, RZ, R8.reuse, R13 ;  /* 0x00000008ff0c1219 */ /* 0x082fe4000001160d */
[----:B------:R-:W-:Y:S02]  /*1010*/  SHF.R.U32.HI R5, RZ, R8, R5 ;  /* 0x00000008ff057219 */ /* 0x000fe40000011605 */
[----:B------:R-:W-:Y:S02]  /*1020*/  SHF.R.U32.HI R16, RZ, R7, R16 ;  /* 0x00000007ff107219 */ /* 0x000fe40000011610 */
[----:B------:R-:W-:Y:S01]  /*1030*/  SEL R5, R20, R5, !P1 ;  /* 0x0000000514057207 */ /* 0x000fe20004800000 */
[----:B--2---:R-:W-:Y:S01]  /*1040*/  IMAD.HI.U32 R14, R12, R2, RZ ;  /* 0x000000020c0e7227 */ /* 0x004fe200078e00ff */
[----:B------:R-:W-:-:S02]  /*1050*/  SEL R7, R21, R16, !P2 ;  /* 0x0000001015077207 */ /* 0x000fc40005000000 */
[----:B------:R-:W-:Y:S01]  /*1060*/  IADD3 R13, PT, PT, -R5, RZ, RZ ;  /* 0x000000ff050d7210 */ /* 0x000fe20007ffe1ff */
[----:B------:R-:W-:Y:S01]  /*1070*/  IMAD.HI.U32 R6, R11, R2, RZ ;  /* 0x000000020b067227 */ /* 0x000fe200078e00ff */
[----:B------:R-:W-:-:S03]  /*1080*/  @P0 SHF.R.U32.HI R12, RZ, R3, R14 ;  /* 0x00000003ff0c0219 */ /* 0x000fc6000001160e */
[----:B------:R-:W-:Y:S01]  /*1090*/  IMAD R13, R4, R13, R20 ;  /* 0x0000000d040d7224 */ /* 0x000fe200078e0214 */
[----:B------:R-:W-:Y:S01]  /*10a0*/  @P0 SHF.R.U32.HI R11, RZ, R3, R6 ;  /* 0x00000003ff0b0219 */ /* 0x000fe20000011606 */
[----:B------:R-:W-:-:S04]  /*10b0*/  IMAD R12, R12, R9, RZ ;  /* 0x000000090c0c7224 */ /* 0x000fc800078e02ff */
[----:B------:R-:W-:Y:S01]  /*10c0*/  IMAD R6, R11, R9, RZ ;  /* 0x000000090b067224 */ /* 0x000fe200078e02ff */
[----:B------:R-:W-:-:S04]  /*10d0*/  ISETP.GE.AND P1, PT, R5, R12, PT ;  /* 0x0000000c0500720c */ /* 0x000fc80003f26270 */
[----:B------:R-:W-:Y:S01]  /*10e0*/  ISETP.GE.OR P1, PT, R7, R6, P1 ;  /* 0x000000060700720c */ /* 0x000fe20000f26670 */
[----:B------:R-:W-:-:S05]  /*10f0*/  IMAD.HI.U32 R6, R5, R2, RZ ;  /* 0x0000000205067227 */ /* 0x000fca00078e00ff */
[----:B------:R-:W-:-:S04]  /*1100*/  SHF.R.U32.HI R6, RZ, R3, R6 ;  /* 0x00000003ff067219 */ /* 0x000fc80000011606 */
[----:B------:R-:W-:-:S03]  /*1110*/  SEL R6, R5, R6, !P0 ;  /* 0x0000000605067207 */ /* 0x000fc60004000000 */
[----:B------:R-:W-:Y:S01]  /*1120*/  @!P1 IMAD.HI.U32 R8, R7, R2, RZ ;  /* 0x0000000207089227 */ /* 0x000fe200078e00ff */
[----:B------:R-:W-:-:S04]  /*1130*/  IADD3 R2, PT, PT, -R6, RZ, RZ ;  /* 0x000000ff06027210 */ /* 0x000fc80007ffe1ff */
[----:B------:R-:W-:Y:S01]  /*1140*/  @!P1 SHF.R.U32.HI R8, RZ, R3, R8 ;  /* 0x00000003ff089219 */ /* 0x000fe20000011608 */
[----:B------:R-:W-:-:S03]  /*1150*/  IMAD R2, R9, R2, R5 ;  /* 0x0000000209027224 */ /* 0x000fc600078e0205 */
[----:B------:R-:W-:-:S05]  /*1160*/  @!P1 SEL R3, R7, R8, !P0 ;  /* 0x0000000807039207 */ /* 0x000fca0004000000 */
[--C-:B------:R-:W-:Y:S02]  /*1170*/  @!P1 IMAD.IADD R6, R6, 0x1, -R3.reuse ;  /* 0x0000000106069824 */ /* 0x100fe400078e0a03 */
[----:B------:R-:W-:Y:S01]  /*1180*/  @!P1 IMAD R3, R2, R11, R3 ;  /* 0x0000000b02039224 */ /* 0x000fe200078e0203 */
[----:B------:R-:W-:Y:S01]  /*1190*/  IADD3 R2, PT, PT, -R7, RZ, RZ ;  /* 0x000000ff07027210 */ /* 0x000fe20007ffe1ff */
[----:B------:R-:W-:Y:S02]  /*11a0*/  @!P1 IMAD R5, R6, R9, R7 ;  /* 0x0000000906059224 */ /* 0x000fe400078e0207 */
[----:B------:R-:W-:Y:S02]  /*11b0*/  @!P1 IMAD.MOV.U32 R7, RZ, RZ, R3 ;  /* 0x000000ffff079224 */ /* 0x000fe400078e0003 */
[----:B------:R-:W-:Y:S02]  /*11c0*/  IMAD R2, R10, R2, R21 ;  /* 0x000000020a027224 */ /* 0x000fe400078e0215 */
[----:B------:R-:W-:-:S02]  /*11d0*/  IMAD R20, R5, R4, R13 ;  /* 0x0000000405147224 */ /* 0x000fc400078e020d */
[----:B------:R-:W-:Y:S02]  /*11e0*/  IMAD R21, R7, R10, R2 ;  /* 0x0000000a07157224 */ /* 0x000fe400078e0202 */
.L_x_15:
[----:B------:R-:W1:Y:S01]  /*11f0*/  LDCU UR4, c[0x0][0xb30] ;  /* 0x00016600ff0477ac */ /* 0x000e620008000800 */
[----:B------:R-:W2:Y:S08]  /*1200*/  S2UR UR37, SR_CgaCtaId ;  /* 0x00000000002579c3 */ /* 0x000eb00000008800 */
[----:B------:R-:W3:Y:S01]  /*1210*/  LDC R72, c[0x0][0xb24] ;  /* 0x0002c900ff487b82 */ /* 0x000ee20000000800 */
[----:B-1----:R-:W-:-:S09]  /*1220*/  UISETP.NE.AND UP1, UPT, UR4, 0x1, UPT ;  /* 0x000000010400788c */ /* 0x002fd2000bf25270 */
[----:B--2---:R-:W-:Y:S05]  /*1230*/  BRA.U UP1, `(.L_x_16) ;  /* 0x0000000101407547 */ /* 0x004fea000b800000 */
[----:B------:R-:W1:Y:S08]  /*1240*/  LDC.64 R4, c[0x0][0xb10] ;  /* 0x0002c400ff047b82 */ /* 0x000e700000000a00 */
[----:B------:R-:W2:Y:S08]  /*1250*/  LDC.64 R2, c[0x0][0xb18] ;  /* 0x0002c600ff027b82 */ /* 0x000eb00000000a00 */
[----:B------:R-:W4:Y:S08]  /*1260*/  LDC R6, c[0x0][0xb20] ;  /* 0x0002c800ff067b82 */ /* 0x000f300000000800 */
[----:B------:R-:W3:Y:S01]  /*1270*/  LDC R8, c[0x0][0xb0c] ;  /* 0x0002c300ff087b82 */ /* 0x000ee20000000800 */
[----:B-1----:R-:W-:-:S05]  /*1280*/  IMAD.HI.U32 R4, R21, R4, RZ ;  /* 0x0000000415047227 */ /* 0x002fca00078e00ff */
[----:B------:R-:W-:Y:S01]  /*1290*/  SHF.R.U32.HI R4, RZ, R5, R4 ;  /* 0x00000005ff047219 */ /* 0x000fe20000011604 */
[----:B--2---:R-:W-:Y:S01]  /*12a0*/  IMAD.HI.U32 R3, R20, R3, RZ ;  /* 0x0000000314037227 */ /* 0x004fe200078e00ff */
[----:B------:R-:W-:-:S04]  /*12b0*/  ISETP.NE.AND P0, PT, R2, 0x1, PT ;  /* 0x000000010200780c */ /* 0x000fc80003f05270 */
[----:B----4-:R-:W-:-:S04]  /*12c0*/  SHF.R.U32.HI R3, RZ, R6, R3 ;  /* 0x00000006ff037219 */ /* 0x010fc80000011603 */
[----:B------:R-:W-:Y:S02]  /*12d0*/  SEL R3, R20, R3, !P0 ;  /* 0x0000000314037207 */ /* 0x000fe40004000000 */
[----:B---3--:R-:W-:-:S04]  /*12e0*/  ISETP.NE.AND P1, PT, R8, 0x1, PT ;  /* 0x000000010800780c */ /* 0x008fc80003f25270 */
[----:B------:R-:W-:-:S05]  /*12f0*/  SEL R4, R21, R4, !P1 ;  /* 0x0000000415047207 */ /* 0x000fca0004800000 */
[----:B------:R-:W-:Y:S02]  /*1300*/  IMAD.IADD R5, R3, 0x1, -R4 ;  /* 0x0000000103057824 */ /* 0x000fe400078e0a04 */
[----:B------:R-:W-:Y:S02]  /*1310*/  IMAD.IADD R3, R4, 0x1, -R3 ;  /* 0x0000000104037824 */ /* 0x000fe400078e0a03 */
[----:B------:R-:W-:Y:S02]  /*1320*/  IMAD R21, R5, R8, R21 ;  /* 0x0000000805157224 */ /* 0x000fe400078e0215 */
[----:B------:R-:W-:-:S07]  /*1330*/  IMAD R20, R3, R2, R20 ;  /* 0x0000000203147224 */ /* 0x000fce00078e0214 */
.L_x_16:
[----:B------:R-:W-:Y:S01]  /*1340*/  BAR.SYNC.DEFER_BLOCKING 0x0 ;  /* 0x0000000000007b1d */ /* 0x000fe20000010000 */
[----:B------:R-:W-:Y:S01]  /*1350*/  UISETP.NE.AND UP1, UPT, UR8, 0x2, UPT ;  /* 0x000000020800788c */ /* 0x000fe2000bf25270 */
[----:B------:R-:W-:Y:S02]  /*1360*/  ISETP.NE.OR P5, PT, R0, 0x2, !P5 ;  /* 0x000000020000780c */ /* 0x000fe40006fa5670 */
[----:B------:R-:W-:-:S06]  /*1370*/  LOP3.LUT R2, R185, 0x1f, RZ, 0xc0, !PT ;  /* 0x0000001fb9027812 */ /* 0x000fcc00078ec0ff */
[----:B------:R-:W-:Y:S05]  /*1380*/  BRA.U UP1, `(.L_x_17) ;  /* 0x0000001101807547 */ /* 0x000fea000b800000 */
[----:B------:R-:W1:Y:S01]  /*1390*/  LDCU UR13, c[0x0][0x38c] ;  /* 0x00007180ff0d77ac */ /* 0x000e620008000800 */
[----:B------:R-:W2:Y:S01]  /*13a0*/  LDC R9, c[0x0][0x370] ;  /* 0x0000dc00ff097b82 */ /* 0x000ea20000000800 */
[----:B------:R-:W-:Y:S01]  /*13b0*/  PLOP3.LUT P1, PT, PT, PT, UP2, 0x80, 0x8 ;  /* 0x000000000008781c */ /* 0x000fe20003f2f028 */
[----:B------:R-:W-:Y:S01]  /*13c0*/  IMAD.MOV.U32 R15, RZ, RZ, 0x1 ;  /* 0x00000001ff0f7424 */ /* 0x000fe200078e00ff */
[----:B------:R-:W-:Y:S01]  /*13d0*/  ISETP.EQ.OR P4, PT, R2, RZ, P5 ;  /* 0x000000ff0200720c */ /* 0x000fe20002f82670 */
[----:B------:R-:W-:Y:S01]  /*13e0*/  IMAD.MOV.U32 R14, RZ, RZ, RZ ;  /* 0x000000ffff0e7224 */ /* 0x000fe200078e00ff */
[----:B------:R-:W-:Y:S02]  /*13f0*/  PLOP3.LUT P1, PT, P1, PT, PT, 0x8, 0x80 ;  /* 0x000000000080781c */ /* 0x000fe40000f2e170 */
[----:B------:R-:W-:Y:S01]  /*1400*/  CS2R R12, SRZ ;  /* 0x00000000000c7805 */ /* 0x000fe2000001ff00 */
[----:B------:R-:W-:Y:S01]  /*1410*/  IMAD.MOV.U32 R10, RZ, RZ, 0x1 ;  /* 0x00000001ff0a7424 */ /* 0x000fe200078e00ff */
[----:B------:R-:W4:Y:S01]  /*1420*/  LDC R0, c[0x0][0x374] ;  /* 0x0000dd00ff007b82 */ /* 0x000f220000000800 */
[----:B------:R-:W2:Y:S01]  /*1430*/  LDCU.64 UR22, c[0x0][0x348] ;  /* 0x00006900ff1677ac */ /* 0x000ea20008000a00 */
[----:B------:R-:W-:Y:S01]  /*1440*/  UMOV UR6, URZ ;  /* 0x000000ff00067c82 */ /* 0x000fe20008000000 */
[----:B-1----:R-:W-:-:S04]  /*1450*/  UIADD3 UR5, UPT, UPT, UR13, 0x1f, URZ ;  /* 0x0000001f0d057890 */ /* 0x002fc8000fffe0ff */
[----:B------:R-:W-:-:S04]  /*1460*/  USHF.R.S32.HI UR4, URZ, 0x1f, UR5 ;  /* 0x0000001fff047899 */ /* 0x000fc80008011405 */
[----:B------:R-:W-:-:S04]  /*1470*/  ULEA.HI UR4, UR4, UR5, URZ, 0x5 ;  /* 0x0000000504047291 */ /* 0x000fc8000f8f28ff */
[----:B------:R-:W-:Y:S02]  /*1480*/  USHF.R.S32.HI UR15, URZ, 0x5, UR4 ;  /* 0x00000005ff0f7899 */ /* 0x000fe40008011404 */
[----:B------:R-:W-:Y:S02]  /*1490*/  UIADD3 UR4, UPT, UPT, UR13, -0x1, URZ ;  /* 0xffffffff0d047890 */ /* 0x000fe4000fffe0ff */
[----:B------:R-:W-:Y:S02]  /*14a0*/  UISETP.LT.U32.AND UP0, UPT, UR15, 0x5, UPT ;  /* 0x000000050f00788c */ /* 0x000fe4000bf01070 */
[----:B------:R-:W-:Y:S02]  /*14b0*/  UISETP.GE.U32.AND UP1, UPT, UR4, -0x3f, UPT ;  /* 0xffffffc10400788c */ /* 0x000fe4000bf26070 */
[----:B------:R-:W-:Y:S02]  /*14c0*/  USEL UR14, UR15, 0x5, UP0 ;  /* 0x000000050f0e7887 */ /* 0x000fe40008000000 */
[----:B------:R-:W-:-:S02]  /*14d0*/  UIADD3 UR13, UPT, UPT, UR13, 0x3e, URZ ;  /* 0x0000003e0d0d7890 */ /* 0x000fc4000fffe0ff */
[----:B------:R-:W-:Y:S02]  /*14e0*/  UIADD3 UR5, UPT, UPT, UR14, -0x1, URZ ;  /* 0xffffffff0e057890 */ /* 0x000fe4000fffe0ff */
[----:B------:R-:W-:-:S03]  /*14f0*/  UIADD3 UR7, UPT, UPT, UR15, -UR14, URZ ;  /* 0x8000000e0f077290 */ /* 0x000fc6000fffe0ff */
[----:B------:R-:W-:-:S04]  /*1500*/  @UP1 UIADD3 UR5, UPT, UPT, UR14, URZ, URZ ;  /* 0x000000ff0e051290 */ /* 0x000fc8000fffe0ff */
[----:B--2---:R-:W-:-:S12]  /*1510*/  UIADD3 UR5, UPT, UPT, UR5, 0x1, URZ ;  /* 0x0000000105057890 */ /* 0x004fd8000fffe0ff */
.L_x_35:
[----:B------:R-:W-:Y:S01]  /*1520*/  UISETP.NE.AND UP0, UPT, UR37, URZ, UPT ;  /* 0x000000ff2500728c */ /* 0x000fe2000bf05270 */
[----:B------:R-:W1:Y:S08]  /*1530*/  S2UR UR37, SR_CgaCtaId ;  /* 0x00000000002579c3 */ /* 0x000e700000008800 */
[----:B------:R-:W-:Y:S05]  /*1540*/  BRA.U UP0, `(.L_x_18) ;  /* 0x0000000100347547 */ /* 0x000fea000b800000 */
[----:B------:R-:W2:Y:S01]  /*1550*/  S2R R2, SR_CgaCtaId ;  /* 0x0000000000027919 */ /* 0x000ea20000008800 */
[----:B------:R-:W-:-:S04]  /*1560*/  MOV R3, 0x400 ;  /* 0x0000040000037802 */ /* 0x000fc80000000f00 */
[----:B--2---:R-:W-:Y:S02]  /*1570*/  LEA R3, R2, R3, 0x18 ;  /* 0x0000000302037211 */ /* 0x004fe400078ec0ff */
[----:B------:R-:W-:-:S03]  /*1580*/  SHF.L.U32 R2, R10, 0x1f, RZ ;  /* 0x0000001f0a027819 */ /* 0x000fc600000006ff */
[----:B------:R-:W-:-:S04]  /*1590*/  IMAD R3, R12, 0x8, R3 ;  /* 0x000000080c037824 */ /* 0x000fc800078e0203 */
[----:B------:R-:W2:Y:S02]  /*15a0*/  SYNCS.PHASECHK.TRANS64.TRYWAIT P0, [R3+URZ+0xf0], R2 ;  /* 0x0000f002030075a7 */ /* 0x000ea400080011ff */
[----:B--2---:R-:W-:Y:S05]  /*15b0*/  @!P0 BRA `(.L_x_19) ;  /* 0x00000098005c8947 */ /* 0x004fea0003800000 */
.L_x_127:
[----:B------:R-:W-:Y:S01]  /*15c0*/  VIADD R12, R12, 0x1 ;  /* 0x000000010c0c7836 */ /* 0x000fe20000000000 */
[----:B------:R2:W-:Y:S04]  /*15d0*/  SYNCS.ARRIVE.TRANS64.A1T0 RZ, [R3+URZ+0xe0], RZ ;  /* 0x0000e0ff03ff79a7 */ /* 0x0005e800081000ff */
[----:B------:R-:W-:-:S04]  /*15e0*/  ISETP.NE.AND P0, PT, R12, 0x2, PT ;  /* 0x000000020c00780c */ /* 0x000fc80003f05270 */
[----:B------:R-:W-:Y:S02]  /*15f0*/  SEL R12, R12, RZ, P0 ;  /* 0x000000ff0c0c7207 */ /* 0x000fe40000000000 */
[----:B--2---:R-:W-:-:S04]  /*1600*/  SEL R3, RZ, 0x1, P0 ;  /* 0x00000001ff037807 */ /* 0x004fc80000000000 */
[----:B------:R-:W-:-:S07]  /*1610*/  LOP3.LUT R10, R10, R3, RZ, 0x3c, !PT ;  /* 0x000000030a0a7212 */ /* 0x000fce00078e3cff */
.L_x_18:
[----:B------:R-:W-:Y:S01]  /*1620*/  UMOV UR4, 0x400 ;  /* 0x0000040000047882 */ /* 0x000fe20000000000 */
[----:B------:R-:W-:Y:S01]  /*1630*/  SHF.L.U32 R2, R15, 0x1f, RZ ;  /* 0x0000001f0f027819 */ /* 0x000fe200000006ff */
[----:B-1----:R-:W-:Y:S01]  /*1640*/  ULEA UR4, UR37, UR4, 0x18 ;  /* 0x0000000425047291 */ /* 0x002fe2000f8ec0ff */
[----:B------:R-:W-:Y:S01]  /*1650*/  R2UR UR35, R21 ;  /* 0x00000000152372ca */ /* 0x000fe200000e0000 */
[----:B------:R-:W-:Y:S01]  /*1660*/  UISETP.GE.U32.AND UP0, UPT, UR13, 0x3f, UPT ;  /* 0x0000003f0d00788c */ /* 0x000fe2000bf06070 */
[----:B------:R-:W-:Y:S01]  /*1670*/  R2UR UR11, R20 ;  /* 0x00000000140b72ca */ /* 0x000fe200000e0000 */
[----:B------:R-:W-:Y:S01]  /*1680*/  ULEA UR8, UR6, UR4, 0x3 ;  /* 0x0000000406087291 */ /* 0x000fe2000f8e18ff */
[----:B------:R-:W-:-:S08]  /*1690*/  UMOV UR24, URZ ;  /* 0x000000ff00187c82 */ /* 0x000fd00008000000 */
[----:B------:R1:W2:Y:S01]  /*16a0*/  SYNCS.PHASECHK.TRANS64.TRYWAIT P0, [UR8+0x28], R2 ;  /* 0x00002802ff0075a7 */ /* 0x0002a20008001108 */
[----:B------:R-:W-:Y:S02]  /*16b0*/  USHF.L.U32 UR35, UR35, 0x7, URZ ;  /* 0x0000000723237899 */ /* 0x000fe400080006ff */
[----:B------:R-:W-:Y:S01]  /*16c0*/  USHF.L.U32 UR11, UR11, 0x8, URZ ;  /* 0x000000080b0b7899 */ /* 0x000fe200080006ff */
[----:B------:R-:W-:Y:S11]  /*16d0*/  BRA.U !UP0, `(.L_x_20) ;  /* 0x0000000108a87547 */ /* 0x000ff6000b800000 */
[----:B------:R-:W-:Y:S01]  /*16e0*/  UMOV UR16, URZ ;  /* 0x000000ff00107c82 */ /* 0x000fe20008000000 */
[----:B------:R-:W-:-:S05]  /*16f0*/  UMOV UR17, UR6 ;  /* 0x0000000600117c82 */ /* 0x000fca0008000000 */
.L_x_25:
[----:B-1----:R-:W-:Y:S01]  /*1700*/  ULEA UR33, UR17, UR4, 0x3 ;  /* 0x0000000411217291 */ /* 0x002fe2000f8e18ff */
[----:B--2---:R-:W-:Y:S01]  /*1710*/  @!P5 MOV R3, 0x3000 ;  /* 0x000030000003d802 */ /* 0x004fe20000000f00 */
[----:B--2---:R-:W-:Y:S10]  /*1720*/  @P0 BRA `(.L_x_21) ;  /* 0x00000000000c0947 */ /* 0x004ff40003800000 */
[----:B------:R-:W-:-:S04]  /*1730*/  SHF.L.U32 R5, R15, 0x1f, RZ ;  /* 0x0000001f0f057819 */ /* 0x000fc800000006ff */
[----:B------:R-:W2:Y:S02]  /*1740*/  SYNCS.PHASECHK.TRANS64.TRYWAIT P0, [UR33+0x28], R5 ;  /* 0x00002805ff0075a7 */ /* 0x000ea40008001121 */
[----:B--2---:R-:W-:Y:S05]  /*1750*/  @!P0 BRA `(.L_x_22) ;  /* 0x0000009800088947 */ /* 0x004fea0003800000 */
.L_x_21:
[----:B------:R2:W-:Y:S01]  /*1760*/  @!P5 SYNCS.ARRIVE.TRANS64 RZ, [UR33], R3 ;  /* 0x00000003ffffd9a7 */ /* 0x0005e20008000021 */
[----:B------:R-:W-:Y:S04]  /*1770*/  BSSY.RECONVERGENT B0, `(.L_x_23) ;  /* 0x0000003000007945 */ /* 0x000fe80003800200 */
[----:B------:R-:W-:Y:S05]  /*1780*/  @P4 BRA `(.L_x_24) ;  /* 0x0000000000044947 */ /* 0x000fea0003800000 */
[----:B------:R-:W-:Y:S05]  /*1790*/  BPT.TRAP 0x1 ;  /* 0x000000040000795c */ /* 0x000fea0000300000 */
.L_x_24:
[----:B------:R-:W-:Y:S05]  /*17a0*/  BSYNC.RECONVERGENT B0 ;  /* 0x0000000000007941 */ /* 0x000fea0003800200 */
.L_x_23:
[----:B------:R-:W-:Y:S02]  /*17b0*/  UIADD3 UR6, UPT, UPT, UR17, 0x1, URZ ;  /* 0x0000000111067890 */ /* 0x000fe4000fffe0ff */
[----:B------:R-:W-:Y:S02]  /*17c0*/  ULEA UR32, UR17, UR4, 0xc ;  /* 0x0000000411207291 */ /* 0x000fe4000f8e60ff */
[----:B------:R-:W-:Y:S02]  /*17d0*/  UISETP.NE.AND UP0, UPT, UR6, 0x5, UPT ;  /* 0x000000050600788c */ /* 0x000fe4000bf05270 */
[----:B------:R-:W-:Y:S02]  /*17e0*/  UIADD3 UR26, UP1, UPT, UR22, 0x80, URZ ;  /* 0x00000080161a7890 */ /* 0x000fe4000ff3e0ff */
[----:B------:R-:W-:Y:S02]  /*17f0*/  USEL UR9, URZ, 0x1, UP0 ;  /* 0x00000001ff097887 */ /* 0x000fe40008000000 */
[----:B------:R-:W-:-:S02]  /*1800*/  USEL UR6, UR6, URZ, UP0 ;  /* 0x000000ff06067287 */ /* 0x000fc40008000000 */
[----:B------:R-:W-:Y:S02]  /*1810*/  UIADD3 UR20, UP0, UPT, UR22, 0x180, URZ ;  /* 0x0000018016147890 */ /* 0x000fe4000ff1e0ff */
[----:B------:R-:W-:Y:S01]  /*1820*/  ULEA UR8, UR6, UR4, 0x3 ;  /* 0x0000000406087291 */ /* 0x000fe2000f8e18ff */
[----:B------:R-:W-:Y:S01]  /*1830*/  LOP3.LUT R15, R15, UR9, RZ, 0x3c, !PT ;  /* 0x000000090f0f7c12 */ /* 0x000fe2000f8e3cff */
[----:B------:R-:W-:Y:S02]  /*1840*/  USHF.L.U32 UR34, UR16, 0x5, URZ ;  /* 0x0000000510227899 */ /* 0x000fe400080006ff */
[----:B------:R-:W-:Y:S01]  /*1850*/  UIADD3.X UR27, UPT, UPT, URZ, UR23, URZ, UP1, !UPT ;  /* 0x00000017ff1b7290 */ /* 0x000fe20008ffe4ff */
[----:B-1----:R-:W-:Y:S01]  /*1860*/  SHF.L.U32 R2, R15, 0x1f, RZ ;  /* 0x0000001f0f027819 */ /* 0x002fe200000006ff */
[----:B------:R-:W-:Y:S02]  /*1870*/  UIADD3 UR32, UPT, UPT, UR32, 0xc400, URZ ;  /* 0x0000c40020207890 */ /* 0x000fe4000fffe0ff */
[----:B------:R-:W-:Y:S01]  /*1880*/  UIADD3.X UR21, UPT, UPT, URZ, UR23, URZ, UP0, !UPT ;  /* 0x00000017ff157290 */ /* 0x000fe200087fe4ff */
[----:B------:R1:W1:Y:S01]  /*1890*/  SYNCS.PHASECHK.TRANS64.TRYWAIT P0, [UR8+0x28], R2 ;  /* 0x00002802ff0075a7 */ /* 0x0002620008001108 */
[----:B------:R-:W-:Y:S01]  /*18a0*/  ULEA UR8, UR17, UR4, 0xd ;  /* 0x0000000411087291 */ /* 0x000fe2000f8e68ff */
[----:B------:R-:W-:Y:S01]  /*18b0*/  UMOV UR18, 0x0 ;  /* 0x0000000000127882 */ /* 0x000fe20000000000 */
[----:B------:R-:W-:-:S02]  /*18c0*/  UMOV UR19, 0x10000000 ;  /* 0x1000000000137882 */ /* 0x000fc40000000000 */
[----:B------:R-:W-:Y:S01]  /*18d0*/  UIADD3 UR8, UPT, UPT, UR8, 0x11400, URZ ;  /* 0x0001140008087890 */ /* 0x000fe2000fffe0ff */
[----:B------:R1:W-:Y:S01]  /*18e0*/  UTMALDG.3D [UR32], [UR26], desc[UR18] ;  /* 0x000012201a0075b4 */ /* 0x0003e20008011000 */
[----:B------:R-:W-:Y:S01]  /*18f0*/  UMOV UR12, UR36 ;  /* 0x00000024000c7c82 */ /* 0x000fe20008000000 */
[----:B------:R-:W-:Y:S01]  /*1900*/  UMOV UR9, UR33 ;  /* 0x0000002100097c82 */ /* 0x000fe20008000000 */
[----:B------:R-:W-:Y:S01]  /*1910*/  UMOV UR10, UR34 ;  /* 0x00000022000a7c82 */ /* 0x000fe20008000000 */
[----:B------:R-:W-:Y:S01]  /*1920*/  UIADD3 UR16, UPT, UPT, UR16, 0x1, URZ ;  /* 0x0000000110107890 */ /* 0x000fe2000fffe0ff */
[----:B------:R-:W-:Y:S01]  /*1930*/  UMOV UR24, UR5 ;  /* 0x0000000500187c82 */ /* 0x000fe20008000000 */
[----:B------:R-:W-:Y:S02]  /*1940*/  UMOV UR17, UR6 ;  /* 0x0000000600117c82 */ /* 0x000fe40008000000 */
[----:B------:R1:W-:Y:S01]  /*1950*/  UTMALDG.3D [UR8], [UR20], desc[UR18] ;  /* 0x00001208140075b4 */ /* 0x0003e20008011000 */
[----:B------:R-:W-:-:S09]  /*1960*/  UISETP.NE.AND UP0, UPT, UR16, UR5, UPT ;  /* 0x000000051000728c */ /* 0x000fd2000bf05270 */
[----:B------:R-:W-:Y:S05]  /*1970*/  BRA.U UP0, `(.L_x_25) ;  /* 0xfffffffd00607547 */ /* 0x000fea000b83ffff */
.L_x_20:
[----:B-1----:R-:W-:Y:S01]  /*1980*/  ULEA UR8, UR6, UR4, 0x3 ;  /* 0x0000000406087291 */ /* 0x002fe2000f8e18ff */
[----:B------:R-:W-:Y:S01]  /*1990*/  SHF.L.U32 R2, R15, 0x1f, RZ ;  /* 0x0000001f0f027819 */ /* 0x000fe200000006ff */
[----:B------:R-:W-:Y:S01]  /*19a0*/  @!P1 SYNCS.ARRIVE.TRANS64.A1T0 RZ, [UR4+0x98], RZ ;  /* 0x000098ffffff99a7 */ /* 0x000fe20008100004 */
[----:B------:R-:W-:-:S06]  /*19b0*/  UISETP.GT.AND UP0, UPT, UR15, UR14, UPT ;  /* 0x0000000e0f00728c */ /* 0x000fcc000bf04270 */
[----:B--2---:R1:W2:Y:S03]  /*19c0*/  SYNCS.PHASECHK.TRANS64.TRYWAIT P0, [UR8+0x28], R2 ;  /* 0x00002802ff0075a7 */ /* 0x0042a60008001108 */
[----:B------:R-:W-:Y:S05]  /*19d0*/  BRA.U !UP0, `(.L_x_26) ;  /* 0x0000000108ac7547 */ /* 0x000fea000b800000 */
[----:B------:R-:W-:Y:S01]  /*19e0*/  UIADD3 UR21, UPT, UPT, UR7, UR24, URZ ;  /* 0x0000001807157290 */ /* 0x000fe2000fffe0ff */
[----:B------:R-:W-:-:S11]  /*19f0*/  UMOV UR25, UR6 ;  /* 0x0000000600197c82 */ /* 0x000fd60008000000 */
.L_x_31:
[----:B-1----:R-:W-:Y:S01]  /*1a00*/  ULEA UR17, UR25, UR4, 0x3 ;  /* 0x0000000419117291 */ /* 0x002fe2000f8e18ff */
[----:B--2---:R-:W-:Y:S01]  /*1a10*/  @!P5 MOV R3, 0x3000 ;  /* 0x000030000003d802 */ /* 0x004fe20000000f00 */
[----:B--2---:R-:W-:Y:S10]  /*1a20*/  @P0 BRA `(.L_x_27) ;  /* 0x00000000000c0947 */ /* 0x004ff40003800000 */
[----:B------:R-:W-:-:S04]  /*1a30*/  SHF.L.U32 R5, R15, 0x1f, RZ ;  /* 0x0000001f0f057819 */ /* 0x000fc800000006ff */
[----:B------:R-:W2:Y:S02]  /*1a40*/  SYNCS.PHASECHK.TRANS64.TRYWAIT P0, [UR17+0x28], R5 ;  /* 0x00002805ff0075a7 */ /* 0x000ea40008001111 */
[----:B--2---:R-:W-:Y:S05]  /*1a50*/  @!P0 BRA `(.L_x_28) ;  /* 0x0000009400608947 */ /* 0x004fea0003800000 */
.L_x_27:
[----:B------:R2:W-:Y:S01]  /*1a60*/  @!P5 SYNCS.ARRIVE.TRANS64 RZ, [UR17], R3 ;  /* 0x00000003ffffd9a7 */ /* 0x0005e20008000011 */
[----:B------:R-:W-:Y:S04]  /*1a70*/  BSSY.RECONVERGENT B0, `(.L_x_29) ;  /* 0x0000003000007945 */ /* 0x000fe80003800200 */
[----:B------:R-:W-:Y:S05]  /*1a80*/  @P4 BRA `(.L_x_30) ;  /* 0x0000000000044947 */ /* 0x000fea0003800000 */
[----:B------:R-:W-:Y:S05]  /*1a90*/  BPT.TRAP 0x1 ;  /* 0x000000040000795c */ /* 0x000fea0000300000 */
.L_x_30:
[----:B------:R-:W-:Y:S05]  /*1aa0*/  BSYNC.RECONVERGENT B0 ;  /* 0x0000000000007941 */ /* 0x000fea0003800200 */
.L_x_29:
        /* <DEDUP_REMOVED lines=10> */
[----:B------:R-:W-:Y:S01]  /*1b50*/  UIADD3 UR16, UPT, UPT, UR16, 0xc400, URZ ;  /* 0x0000c40010107890 */ /* 0x000fe2000fffe0ff */
[----:B-1----:R-:W-:Y:S01]  /*1b60*/  SHF.L.U32 R2, R15, 0x1f, RZ ;  /* 0x0000001f0f027819 */ /* 0x002fe200000006ff */
[----:B------:R-:W-:Y:S02]  /*1b70*/  UIADD3.X UR31, UPT, UPT, URZ, UR23, URZ, UP1, !UPT ;  /* 0x00000017ff1f7290 */ /* 0x000fe40008ffe4ff */
[----:B------:R-:W-:Y:S01]  /*1b80*/  UIADD3.X UR29, UPT, UPT, URZ, UR23, URZ, UP0, !UPT ;  /* 0x00000017ff1d7290 */ /* 0x000fe200087fe4ff */
[----:B------:R1:W1:Y:S01]  /*1b90*/  SYNCS.PHASECHK.TRANS64.TRYWAIT P0, [UR8+0x28], R2 ;  /* 0x00002802ff0075a7 */ /* 0x0002620008001108 */
[----:B------:R-:W-:Y:S01]  /*1ba0*/  ULEA UR8, UR25, UR4, 0xd ;  /* 0x0000000419087291 */ /* 0x000fe2000f8e68ff */
[----:B------:R-:W-:Y:S01]  /*1bb0*/  UMOV UR26, 0x0 ;  /* 0x00000000001a7882 */ /* 0x000fe20000000000 */
[----:B------:R-:W-:-:S02]  /*1bc0*/  UMOV UR27, 0x10000000 ;  /* 0x10000000001b7882 */ /* 0x000fc40000000000 */
[----:B------:R-:W-:Y:S01]  /*1bd0*/  UIADD3 UR8, UPT, UPT, UR8, 0x11400, URZ ;  /* 0x0001140008087890 */ /* 0x000fe2000fffe0ff */
[----:B------:R-:W-:Y:S01]  /*1be0*/  UMOV UR19, UR35 ;  /* 0x0000002300137c82 */ /* 0x000fe20008000000 */
[----:B------:R-:W-:Y:S01]  /*1bf0*/  UMOV UR20, UR36 ;  /* 0x0000002400147c82 */ /* 0x000fe20008000000 */
[----:B------:R-:W-:Y:S01]  /*1c00*/  UMOV UR12, UR36 ;  /* 0x00000024000c7c82 */ /* 0x000fe20008000000 */
[----:B------:R-:W-:Y:S01]  /*1c10*/  UMOV UR9, UR17 ;  /* 0x0000001100097c82 */ /* 0x000fe20008000000 */
[----:B------:R-:W-:Y:S01]  /*1c20*/  UMOV UR10, UR18 ;  /* 0x00000012000a7c82 */ /* 0x000fe20008000000 */
[----:B------:R1:W-:Y:S01]  /*1c30*/  UTMALDG.3D [UR16], [UR30], desc[UR26] ;  /* 0x00001a101e0075b4 */ /* 0x0003e20008011000 */
[----:B------:R-:W-:Y:S01]  /*1c40*/  UIADD3 UR24, UPT, UPT, UR24, 0x1, URZ ;  /* 0x0000000118187890 */ /* 0x000fe2000fffe0ff */
[----:B------:R-:W-:-:S03]  /*1c50*/  UMOV UR25, UR6 ;  /* 0x0000000600197c82 */ /* 0x000fc60008000000 */
[----:B------:R-:W-:Y:S01]  /*1c60*/  UISETP.NE.AND UP0, UPT, UR24, UR21, UPT ;  /* 0x000000151800728c */ /* 0x000fe2000bf05270 */
[----:B------:R1:W-:Y:S08]  /*1c70*/  UTMALDG.3D [UR8], [UR28], desc[UR26] ;  /* 0x00001a081c0075b4 */ /* 0x0003f00008011000 */
[----:B------:R-:W-:Y:S05]  /*1c80*/  BRA.U UP0, `(.L_x_31) ;  /* 0xfffffffd005c7547 */ /* 0x000fea000b83ffff */
.L_x_26:
[C---:B-1----:R-:W-:Y:S01]  /*1c90*/  LEA R2, R14.reuse, UR4, 0x3 ;  /* 0x000000040e027c11 */ /* 0x042fe2000f8e18ff */
[----:B------:R-:W-:Y:S01]  /*1ca0*/  NOP ;  /* 0x0000000000007918 */ /* 0x000fe20000000000 */
[----:B--2---:R-:W-:Y:S02]  /*1cb0*/  SHF.L.U32 R3, R13, 0x1f, RZ ;  /* 0x0000001f0d037819 */ /* 0x004fe400000006ff */
[----:B------:R-:W-:Y:S02]  /*1cc0*/  LEA R4, R14, UR4, 0x4 ;  /* 0x000000040e047c11 */ /* 0x000fe4000f8e20ff */
[----:B------:R-:W1:Y:S02]  /*1cd0*/  SYNCS.PHASECHK.TRANS64.TRYWAIT P0, [R2+URZ+0xa0], R3 ;  /* 0x0000a003020075a7 */ /* 0x000e6400080011ff */
[----:B-1----:R-:W-:Y:S05]  /*1ce0*/  @!P0 BRA `(.L_x_32) ;  /* 0x0000009000d48947 */ /* 0x002fea0003800000 */
.L_x_130:
[----:B------:R-:W2:Y:S01]  /*1cf0*/  LDS.128 R4, [R4+0x110] ;  /* 0x0001100004047984 */ /* 0x000ea20000000c00 */
[----:B---3--:R-:W-:Y:S01]  /*1d00*/  ISETP.GE.AND P0, PT, R72, 0x1, PT ;  /* 0x000000014800780c */ /* 0x008fe20003f06270 */
[----:B-1----:R-:W-:Y:S01]  /*1d10*/  VIADD R2, R2, 0xb0 ;  /* 0x000000b002027836 */ /* 0x002fe20000000000 */
[----:B------:R-:W-:Y:S01]  /*1d20*/  @!PT LDS RZ, [RZ] ;  /* 0x00000000fffff984 */ /* 0x000fe20000000800 */
[----:B------:R-:W-:Y:S01]  /*1d30*/  @!PT LDS RZ, [RZ] ;  /* 0x00000000fffff984 */ /* 0x000fe20000000800 */
[----:B------:R-:W-:Y:S01]  /*1d40*/  @!PT LDS RZ, [RZ] ;  /* 0x00000000fffff984 */ /* 0x000fe20000000800 */
[----:B------:R-:W-:Y:S01]  /*1d50*/  @!PT LDS RZ, [RZ] ;  /* 0x00000000fffff984 */ /* 0x000fe20000000800 */
[----:B------:R1:W-:Y:S06]  /*1d60*/  MEMBAR.ALL.CTA ;  /* 0x0000000000007992 */ /* 0x0003ec0000008000 */
[----:B-1----:R-:W1:Y:S01]  /*1d70*/  FENCE.VIEW.ASYNC.S ;  /* 0x00000000000073c6 */ /* 0x002e620000000000 */
[----:B------:R-:W-:-:S04]  /*1d80*/  PRMT R2, RZ, 0x654, R2 ;  /* 0x00000654ff027816 */ /* 0x000fc80000000002 */
[----:B-1----:R1:W-:Y:S01]  /*1d90*/  SYNCS.ARRIVE.TRANS64.RED.A1T0 RZ, [R2+URZ], RZ ;  /* 0x000000ff02ff79a7 */ /* 0x0023e200081004ff */
[----:B--2---:R-:W-:-:S13]  /*1da0*/  LOP3.LUT P2, RZ, R6, 0x1, RZ, 0xc0, !PT ;  /* 0x0000000106ff7812 */ /* 0x004fda000784c0ff */
[----:B------:R-:W-:Y:S01]  /*1db0*/  @P2 SHF.R.U32.HI R3, RZ, 0x10, R5 ;  /* 0x00000010ff032819 */ /* 0x000fe20000011605 */
[----:B------:R-:W-:Y:S01]  /*1dc0*/  VOTEU.ANY UP0, P2 ;  /* 0x0000000000ff7886 */ /* 0x000fe20001000100 */
[----:B------:R-:W-:Y:S02]  /*1dd0*/  @P2 MOV R11, R4 ;  /* 0x00000004000b2202 */ /* 0x000fe40000000f00 */
[----:B------:R-:W-:Y:S02]  /*1de0*/  @P2 R2UR.BROADCAST UR8, R3 ;  /* 0x00000000030822ca */ /* 0x000fe400008e0000 */
[----:B------:R-:W-:-:S11]  /*1df0*/  @P2 LOP3.LUT R8, R5, 0xffff, RZ, 0xc0, !PT ;  /* 0x0000ffff05082812 */ /* 0x000fd600078ec0ff */
[----:B------:R-:W-:Y:S01]  /*1e00*/  @UP0 UMOV UR36, UR8 ;  /* 0x0000000800240c82 */ /* 0x000fe20008000000 */
[----:B-1----:R-:W-:Y:S05]  /*1e10*/  @!P0 BRA `(.L_x_33) ;  /* 0x0000000000b88947 */ /* 0x002fea0003800000 */
[----:B------:R-:W4:Y:S01]  /*1e20*/  LDC.64 R4, c[0x0][0xb18] ;  /* 0x0002c600ff047b82 */ /* 0x000f220000000a00 */
[----:B------:R-:W-:-:S07]  /*1e30*/  ISETP.NE.AND P3, PT, R72, 0x1, PT ;  /* 0x000000014800780c */ /* 0x000fce0003f65270 */
[----:B------:R-:W1:Y:S08]  /*1e40*/  LDC.64 R6, c[0x0][0xb10] ;  /* 0x0002c400ff067b82 */ /* 0x000e700000000a00 */
[----:B------:R-:W2:Y:S08]  /*1e50*/  LDC R16, c[0x0][0xb20] ;  /* 0x0002c800ff107b82 */ /* 0x000eb00000000800 */
[----:B------:R-:W3:Y:S01]  /*1e60*/  LDC R18, c[0x0][0xb0c] ;  /* 0x0002c300ff127b82 */ /* 0x000ee20000000800 */
[----:B----4-:R-:W-:Y:S01]  /*1e70*/  IMAD.HI.U32 R17, R0, R5, RZ ;  /* 0x0000000500117227 */ /* 0x010fe200078e00ff */
[----:B------:R-:W-:-:S03]  /*1e80*/  ISETP.NE.AND P0, PT, R4, 0x1, PT ;  /* 0x000000010400780c */ /* 0x000fc60003f05270 */
[----:B------:R-:W-:-:S03]  /*1e90*/  IMAD.HI.U32 R5, R8, R5, RZ ;  /* 0x0000000508057227 */ /* 0x000fc600078e00ff */
[----:B------:R-:W4:Y:S01]  /*1ea0*/  LDC.64 R2, c[0x0][0xb28] ;  /* 0x0002ca00ff027b82 */ /* 0x000f220000000a00 */
[----:B-1----:R-:W-:-:S04]  /*1eb0*/  IMAD.HI.U32 R20, R9, R6, RZ ;  /* 0x0000000609147227 */ /* 0x002fc800078e00ff */
[----:B------:R-:W-:Y:S01]  /*1ec0*/  IMAD.HI.U32 R22, R11, R6, RZ ;  /* 0x000000060b167227 */ /* 0x000fe200078e00ff */
[----:B------:R-:W-:Y:S02]  /*1ed0*/  SHF.R.U32.HI R20, RZ, R7, R20 ;  /* 0x00000007ff147219 */ /* 0x000fe40000011614 */
[-C--:B--2---:R-:W-:Y:S02]  /*1ee0*/  SHF.R.U32.HI R17, RZ, R16.reuse, R17 ;  /* 0x00000010ff117219 */ /* 0x084fe40000011611 */
[----:B------:R-:W-:Y:S02]  /*1ef0*/  SHF.R.U32.HI R5, RZ, R16, R5 ;  /* 0x00000010ff057219 */ /* 0x000fe40000011605 */
[----:B------:R-:W-:Y:S02]  /*1f00*/  SEL R17, R0, R17, !P0 ;  /* 0x0000001100117207 */ /* 0x000fe40004000000 */
[----:B------:R-:W-:Y:S02]  /*1f10*/  SHF.R.U32.HI R22, RZ, R7, R22 ;  /* 0x00000007ff167219 */ /* 0x000fe40000011616 */
[----:B---3--:R-:W-:-:S02]  /*1f20*/  ISETP.NE.AND P1, PT, R18, 0x1, PT ;  /* 0x000000011200780c */ /* 0x008fc40003f25270 */
[----:B------:R-:W-:Y:S02]  /*1f30*/  SEL R5, R8, R5, !P0 ;  /* 0x0000000508057207 */ /* 0x000fe40004000000 */
[----:B------:R-:W-:Y:S02]  /*1f40*/  SEL R19, R9, R20, !P1 ;  /* 0x0000001409137207 */ /* 0x000fe40004800000 */
[----:B------:R-:W-:Y:S01]  /*1f50*/  SEL R7, R11, R22, !P1 ;  /* 0x000000160b077207 */ /* 0x000fe20004800000 */
[----:B----4-:R-:W-:-:S04]  /*1f60*/  IMAD.HI.U32 R20, R17, R2, RZ ;  /* 0x0000000211147227 */ /* 0x010fc800078e00ff */
[----:B------:R-:W-:Y:S01]  /*1f70*/  IMAD.HI.U32 R6, R19, R2, RZ ;  /* 0x0000000213067227 */ /* 0x000fe200078e00ff */
[----:B------:R-:W-:-:S04]  /*1f80*/  @P3 SHF.R.U32.HI R17, RZ, R3, R20 ;  /* 0x00000003ff113219 */ /* 0x000fc80000011614 */
[----:B------:R-:W-:Y:S01]  /*1f90*/  @P3 SHF.R.U32.HI R19, RZ, R3, R6 ;  /* 0x00000003ff133219 */ /* 0x000fe20000011606 */
[----:B------:R-:W-:-:S04]  /*1fa0*/  IMAD R17, R72, R17, RZ ;  /* 0x0000001148117224 */ /* 0x000fc800078e02ff */
[----:B------:R-:W-:Y:S01]  /*1fb0*/  IMAD R6, R72, R19, RZ ;  /* 0x0000001348067224 */ /* 0x000fe200078e02ff */
[C---:B------:R-:W-:Y:S02]  /*1fc0*/  ISETP.GE.AND P0, PT, R5.reuse, R17, PT ;  /* 0x000000110500720c */ /* 0x040fe40003f06270 */
[----:B------:R-:W-:Y:S02]  /*1fd0*/  IADD3 R17, PT, PT, -R5, RZ, RZ ;  /* 0x000000ff05117210 */ /* 0x000fe40007ffe1ff */
[----:B------:R-:W-:Y:S01]  /*1fe0*/  ISETP.GE.OR P0, PT, R7, R6, P0 ;  /* 0x000000060700720c */ /* 0x000fe20000706670 */
[----:B------:R-:W-:-:S04]  /*1ff0*/  IMAD.HI.U32 R6, R5, R2, RZ ;  /* 0x0000000205067227 */ /* 0x000fc800078e00ff */
[----:B------:R-:W-:Y:S01]  /*2000*/  IMAD R8, R4, R17, R8 ;  /* 0x0000001104087224 */ /* 0x000fe200078e0208 */
[----:B------:R-:W-:-:S04]  /*2010*/  SHF.R.U32.HI R6, RZ, R3, R6 ;  /* 0x00000003ff067219 */ /* 0x000fc80000011606 */
[----:B------:R-:W-:-:S03]  /*2020*/  SEL R6, R5, R6, !P3 ;  /* 0x0000000605067207 */ /* 0x000fc60005800000 */
[----:B------:R-:W-:-:S04]  /*2030*/  @!P0 IMAD.HI.U32 R16, R7, R2, RZ ;  /* 0x0000000207108227 */ /* 0x000fc800078e00ff */
[----:B------:R-:W-:Y:S01]  /*2040*/  IMAD.MOV R2, RZ, RZ, -R6 ;  /* 0x000000ffff027224 */ /* 0x000fe200078e0a06 */
[----:B------:R-:W-:-:S03]  /*2050*/  @!P0 SHF.R.U32.HI R16, RZ, R3, R16 ;  /* 0x00000003ff108219 */ /* 0x000fc60000011610 */
[----:B------:R-:W-:Y:S01]  /*2060*/  IMAD R2, R72, R2, R5 ;  /* 0x0000000248027224 */ /* 0x000fe200078e0205 */
        /* <DEDUP_REMOVED lines=9> */
.L_x_33:
[----:B------:R-:W1:Y:S02]  /*2100*/  LDCU UR8, c[0x0][0xb30] ;  /* 0x00016600ff0877ac */ /* 0x000e640008000800 */
[----:B-1----:R-:W-:-:S09]  /*2110*/  UISETP.NE.AND UP0, UPT, UR8, 0x1, UPT ;  /* 0x000000010800788c */ /* 0x002fd2000bf05270 */
[----:B------:R-:W-:Y:S05]  /*2120*/  BRA.U UP0, `(.L_x_34) ;  /* 0x0000000100407547 */ /* 0x000fea000b800000 */
[----:B------:R-:W1:Y:S08]  /*2130*/  LDC.64 R4, c[0x0][0xb10] ;  /* 0x0002c400ff047b82 */ /* 0x000e700000000a00 */
[----:B------:R-:W2:Y:S08]  /*2140*/  LDC.64 R2, c[0x0][0xb18] ;  /* 0x0002c600ff027b82 */ /* 0x000eb00000000a00 */
[----:B------:R-:W3:Y:S08]  /*2150*/  LDC R6, c[0x0][0xb20] ;  /* 0x0002c800ff067b82 */ /* 0x000ef00000000800 */
[----:B------:R-:W4:Y:S01]  /*2160*/  LDC R16, c[0x0][0xb0c] ;  /* 0x0002c300ff107b82 */ /* 0x000f220000000800 */
[----:B-1----:R-:W-:-:S05]  /*2170*/  IMAD.HI.U32 R4, R11, R4, RZ ;  /* 0x000000040b047227 */ /* 0x002fca00078e00ff */
[----:B------:R-:W-:Y:S01]  /*2180*/  SHF.R.U32.HI R4, RZ, R5, R4 ;  /* 0x00000005ff047219 */ /* 0x000fe20000011604 */
[----:B--2---:R-:W-:Y:S01]  /*2190*/  IMAD.HI.U32 R3, R8, R3, RZ ;  /* 0x0000000308037227 */ /* 0x004fe200078e00ff */
[----:B------:R-:W-:-:S04]  /*21a0*/  ISETP.NE.AND P0, PT, R2, 0x1, PT ;  /* 0x000000010200780c */ /* 0x000fc80003f05270 */
[----:B---3--:R-:W-:-:S04]  /*21b0*/  SHF.R.U32.HI R3, RZ, R6, R3 ;  /* 0x00000006ff037219 */ /* 0x008fc80000011603 */
[----:B------:R-:W-:Y:S02]  /*21c0*/  SEL R3, R8, R3, !P0 ;  /* 0x0000000308037207 */ /* 0x000fe40004000000 */
[----:B----4-:R-:W-:-:S04]  /*21d0*/  ISETP.NE.AND P1, PT, R16, 0x1, PT ;  /* 0x000000011000780c */ /* 0x010fc80003f25270 */
[----:B------:R-:W-:-:S05]  /*21e0*/  SEL R4, R11, R4, !P1 ;  /* 0x000000040b047207 */ /* 0x000fca0004800000 */
[----:B------:R-:W-:Y:S02]  /*21f0*/  IMAD.IADD R5, R3, 0x1, -R4 ;  /* 0x0000000103057824 */ /* 0x000fe400078e0a04 */
[----:B------:R-:W-:Y:S02]  /*2200*/  IMAD.IADD R3, R4, 0x1, -R3 ;  /* 0x0000000104037824 */ /* 0x000fe400078e0a03 */
[----:B------:R-:W-:Y:S02]  /*2210*/  IMAD R11, R5, R16, R11 ;  /* 0x00000010050b7224 */ /* 0x000fe400078e020b */
[----:B------:R-:W-:-:S07]  /*2220*/  IMAD R8, R3, R2, R8 ;  /* 0x0000000203087224 */ /* 0x000fce00078e0208 */
.L_x_34:
[----:B------:R-:W-:Y:S01]  /*2230*/  VIADD R14, R14, 0x1 ;  /* 0x000000010e0e7836 */ /* 0x000fe20000000000 */
[----:B------:R-:W-:Y:S01]  /*2240*/  PLOP3.LUT P1, PT, PT, PT, PT, 0x80, 0x8 ;  /* 0x000000000008781c */ /* 0x000fe20003f2f070 */
[----:B------:R-:W-:Y:S02]  /*2250*/  IMAD.IADD R21, R11, 0x1, R170 ;  /* 0x000000010b157824 */ /* 0x000fe400078e02aa */
[----:B------:R-:W-:Y:S01]  /*2260*/  IMAD.IADD R20, R8, 0x1, R147 ;  /* 0x0000000108147824 */ /* 0x000fe200078e0293 */
[----:B------:R-:W-:-:S04]  /*2270*/  ISETP.NE.AND P0, PT, R14, 0x2, PT ;  /* 0x000000020e00780c */ /* 0x000fc80003f05270 */
[----:B------:R-:W-:Y:S02]  /*2280*/  SEL R2, RZ, 0x1, P0 ;  /* 0x00000001ff027807 */ /* 0x000fe40000000000 */
[----:B------:R-:W-:Y:S02]  /*2290*/  SEL R14, R14, RZ, P0 ;  /* 0x000000ff0e0e7207 */ /* 0x000fe40000000000 */
[----:B------:R-:W-:Y:S01]  /*22a0*/  LOP3.LUT R13, R13, R2, RZ, 0x3c, !PT ;  /* 0x000000020d0d7212 */ /* 0x000fe200078e3cff */
[----:B------:R-:W-:Y:S06]  /*22b0*/  @P2 BRA `(.L_x_35) ;  /* 0xfffffff000982947 */ /* 0x000fec000383ffff */
[----:B------:R-:W-:Y:S01]  /*22c0*/  UIADD3 UR4, UPT, UPT, UR4, 0x28, URZ ;  /* 0x0000002804047890 */ /* 0x000fe2000fffe0ff */
[----:B------:R-:W-:-:S03]  /*22d0*/  SHF.L.U32 R3, R15, 0x1f, RZ ;  /* 0x0000001f0f037819 */ /* 0x000fc600000006ff */
[----:B------:R-:W-:-:S09]  /*22e0*/  ULEA UR5, UR6, UR4, 0x3 ;  /* 0x0000000406057291 */ /* 0x000fd2000f8e18ff */
[----:B------:R-:W1:Y:S02]  /*22f0*/  SYNCS.PHASECHK.TRANS64.TRYWAIT P0, [UR5], R3 ;  /* 0x00000003ff0075a7 */ /* 0x000e640008001105 */
[----:B-1----:R-:W-:Y:S05]  /*2300*/  @!P0 BRA `(.L_x_36) ;  /* 0x0000008c00608947 */ /* 0x002fea0003800000 */
.L_x_132:
[----:B------:R-:W-:-:S04]  /*2310*/  UIADD3 UR6, UPT, UPT, UR6, 0x1, URZ ;  /* 0x0000000106067890 */ /* 0x000fc8000fffe0ff */
[----:B------:R-:W-:-:S04]  /*2320*/  UISETP.NE.AND UP0, UPT, UR6, 0x5, UPT ;  /* 0x000000050600788c */ /* 0x000fc8000bf05270 */
[----:B------:R-:W-:Y:S02]  /*2330*/  USEL UR7, URZ, 0x1, UP0 ;  /* 0x00000001ff077887 */ /* 0x000fe40008000000 */
[----:B------:R-:W-:-:S04]  /*2340*/  USEL UR6, UR6, URZ, UP0 ;  /* 0x000000ff06067287 */ /* 0x000fc80008000000 */
[----:B------:R-:W-:Y:S01]  /*2350*/  ULEA UR5, UR6, UR4, 0x3 ;  /* 0x0000000406057291 */ /* 0x000fe2000f8e18ff */
[----:B------:R-:W-:-:S04]  /*2360*/  LOP3.LUT R2, R15, UR7, RZ, 0x3c, !PT ;  /* 0x000000070f027c12 */ /* 0x000fc8000f8e3cff */
[----:B-1----:R-:W-:-:S04]  /*2370*/  SHF.L.U32 R3, R2, 0x1f, RZ ;  /* 0x0000001f02037819 */ /* 0x002fc800000006ff */
[----:B------:R-:W1:Y:S02]  /*2380*/  SYNCS.PHASECHK.TRANS64.TRYWAIT P0, [UR5], R3 ;  /* 0x00000003ff0075a7 */ /* 0x000e640008001105 */
[----:B-1----:R-:W-:Y:S05]  /*2390*/  @!P0 BRA `(.L_x_37) ;  /* 0x0000008c00548947 */ /* 0x002fea0003800000 */
.L_x_134:
        /* <DEDUP_REMOVED lines=9> */
.L_x_136:
        /* <DEDUP_REMOVED lines=9> */
.L_x_138:
[----:B------:R-:W-:-:S04]  /*24c0*/  UIADD3 UR6, UPT, UPT, UR6, 0x1, URZ ;  /* 0x0000000106067890 */ /* 0x000fc8000fffe0ff */
[----:B------:R-:W-:-:S04]  /*24d0*/  UISETP.NE.AND UP0, UPT, UR6, 0x5, UPT ;  /* 0x000000050600788c */ /* 0x000fc8000bf05270 */
[----:B------:R-:W-:Y:S02]  /*24e0*/  USEL UR5, URZ, 0x1, UP0 ;  /* 0x00000001ff057887 */ /* 0x000fe40008000000 */
[----:B------:R-:W-:-:S04]  /*24f0*/  USEL UR6, UR6, URZ, UP0 ;  /* 0x000000ff06067287 */ /* 0x000fc80008000000 */
[----:B------:R-:W-:Y:S01]  /*2500*/  ULEA UR6, UR6, UR4, 0x3 ;  /* 0x0000000406067291 */ /* 0x000fe2000f8e18ff */
[----:B-1----:R-:W-:-:S04]  /*2510*/  LOP3.LUT R3, R2, UR5, RZ, 0x3c, !PT ;  /* 0x0000000502037c12 */ /* 0x002fc8000f8e3cff */
[----:B------:R-:W-:Y:S01]  /*2520*/  SHF.L.U32 R3, R3, 0x1f, RZ ;  /* 0x0000001f03037819 */ /* 0x000fe200000006ff */
[----:B----4-:R-:W-:-:S07]  /*2530*/  IMAD.U32 R0, RZ, RZ, UR6 ;  /* 0x00000006ff007e24 */ /* 0x010fce000f8e00ff */
.L_x_40:
[----:B-1----:R1:W2:Y:S02]  /*2540*/  SYNCS.PHASECHK.TRANS64.TRYWAIT P0, [R0+URZ], R3 ;  /* 0x00000003000075a7 */ /* 0x0022a400080011ff */
[----:B--2---:R-:W-:Y:S05]  /*2550*/  @!P0 NANOSLEEP.SYNCS 0x989680 ;  /* 0x009896800000895d */ /* 0x004fea0003900000 */
[----:B------:R-:W2:Y:S02]  /*2560*/  @!P0 SYNCS.PHASECHK.TRANS64 P0, [R0+URZ], R3 ;  /* 0x00000003000085a7 */ /* 0x000ea400080010ff */
[----:B--2---:R-:W-:Y:S05]  /*2570*/  @P0 EXIT ;  /* 0x000000000000094d */ /* 0x004fea0003800000 */
[----:B------:R-:W-:Y:S05]  /*2580*/  BRA `(.L_x_40) ;  /* 0xfffffffc00ec7947 */ /* 0x000fea000383ffff */
.L_x_17:
[----:B------:R-:W-:-:S04]  /*2590*/  UISETP.NE.AND UP1, UPT, UR37, URZ, UPT ;  /* 0x000000ff2500728c */ /* 0x000fc8000bf25270 */
[----:B------:R-:W-:-:S09]  /*25a0*/  UISETP.NE.OR UP1, UPT, UR8, 0x1, UP1 ;  /* 0x000000010800788c */ /* 0x000fd20008f25670 */
[----:B------:R-:W-:Y:S05]  /*25b0*/  BRA.U UP1, `(.L_x_41) ;  /* 0x0000000501487547 */ /* 0x000fea000b800000 */
[----:B------:R-:W-:Y:S01]  /*25c0*/  ISETP.NE.AND P2, PT, R2, RZ, PT ;  /* 0x000000ff0200720c */ /* 0x000fe20003f45270 */
[----:B------:R-:W-:Y:S01]  /*25d0*/  IMAD.MOV.U32 R12, RZ, RZ, 0x1 ;  /* 0x00000001ff0c7424 */ /* 0x000fe200078e00ff */
[----:B------:R-:W-:Y:S02]  /*25e0*/  CS2R R10, SRZ ;  /* 0x00000000000a7805 */ /* 0x000fe4000001ff00 */
[----:B------:R-:W-:Y:S01]  /*25f0*/  CS2R R8, SRZ ;  /* 0x0000000000087805 */ /* 0x000fe2000001ff00 */
[----:B------:R-:W-:Y:S01]  /*2600*/  UMOV UR4, 0x400 ;  /* 0x0000040000047882 */ /* 0x000fe20000000000 */
[----:B------:R-:W-:Y:S01]  /*2610*/  UMOV UR6, URZ ;  /* 0x000000ff00067c82 */ /* 0x000fe20008000000 */
[----:B------:R-:W-:-:S12]  /*2620*/  ULEA UR37, UR37, UR4, 0x18 ;  /* 0x0000000425257291 */ /* 0x000fd8000f8ec0ff */
.L_x_45:
[----:B------:R-:W-:Y:S02]  /*2630*/  LEA R0, R8, UR37, 0x3 ;  /* 0x0000002508007c11 */ /* 0x000fe4000f8e18ff */
[----:B------:R-:W-:-:S03]  /*2640*/  SHF.L.U32 R5, R9, 0x1f, RZ ;  /* 0x0000001f09057819 */ /* 0x000fc600000006ff */
[----:B------:R-:W-:Y:S01]  /*2650*/  VIADD R4, R0, 0xf0 ;  /* 0x000000f000047836 */ /* 0x000fe20000000000 */
[----:B------:R-:W1:Y:S02]  /*2660*/  SYNCS.PHASECHK.TRANS64.TRYWAIT P0, [R0+URZ+0xe0], R5 ;  /* 0x0000e005000075a7 */ /* 0x000e6400080011ff */
[----:B-1----:R-:W-:Y:S05]  /*2670*/  @!P0 BRA `(.L_x_42) ;  /* 0x0000008800e48947 */ /* 0x002fea0003800000 */
.L_x_139:
[----:B------:R-:W-:Y:S01]  /*2680*/  ULEA UR5, UR6, UR37, 0x3 ;  /* 0x0000002506057291 */ /* 0x000fe2000f8e18ff */
[----:B------:R-:W-:Y:S02]  /*2690*/  PRMT R4, RZ, 0x654, R4 ;  /* 0x00000654ff047816 */ /* 0x000fe40000000004 */
[----:B-1----:R-:W-:Y:S01]  /*26a0*/  SHF.L.U32 R5, R12, 0x1f, RZ ;  /* 0x0000001f0c057819 */ /* 0x002fe200000006ff */
[----:B------:R-:W-:Y:S01]  /*26b0*/  UIADD3 UR4, UPT, UPT, UR5, 0xa0, URZ ;  /* 0x000000a005047890 */ /* 0x000fe2000fffe0ff */
[----:B------:R1:W-:Y:S05]  /*26c0*/  SYNCS.ARRIVE.TRANS64.RED.A1T0 RZ, [R4+URZ], RZ ;  /* 0x000000ff04ff79a7 */ /* 0x0003ea00081004ff */
[----:B------:R-:W-:Y:S01]  /*26d0*/  IMAD.U32 R7, RZ, RZ, UR4 ;  /* 0x00000004ff077e24 */ /* 0x000fe2000f8e00ff */
[----:B------:R-:W2:Y:S04]  /*26e0*/  SYNCS.PHASECHK.TRANS64.TRYWAIT P0, [UR5+0xb0], R5 ;  /* 0x0000b005ff0075a7 */ /* 0x000ea80008001105 */
[----:B------:R-:W-:Y:S01]  /*26f0*/  PRMT R6, R2, 0x654, R7 ;  /* 0x0000065402067816 */ /* 0x000fe20000000007 */
[----:B-1----:R-:W-:Y:S01]  /*2700*/  @!P2 IMAD.MOV.U32 R4, RZ, RZ, 0x10 ;  /* 0x00000010ff04a424 */ /* 0x002fe200078e00ff */
[----:B--2---:R-:W-:Y:S06]  /*2710*/  @!P0 BRA `(.L_x_43) ;  /* 0x0000008800d08947 */ /* 0x004fec0003800000 */
.L_x_141:
[----:B------:R-:W-:Y:S01]  /*2720*/  ULEA UR4, UR6, UR37, 0x4 ;  /* 0x0000002506047291 */ /* 0x000fe2000f8e20ff */
[----:B------:R-:W-:Y:S01]  /*2730*/  SEL R3, R6, R3, !P2 ;  /* 0x0000000306037207 */ /* 0x000fe20005000000 */
[----:B------:R-:W-:Y:S01]  /*2740*/  UIADD3 UR5, UPT, UPT, UR5, 0xa0, URZ ;  /* 0x000000a005057890 */ /* 0x000fe2000fffe0ff */
[----:B-1----:R-:W-:Y:S01]  /*2750*/  LEA R0, R11, UR37, 0x3 ;  /* 0x000000250b007c11 */ /* 0x002fe2000f8e18ff */
[----:B------:R-:W-:Y:S01]  /*2760*/  UIADD3 UR4, UPT, UPT, UR4, 0x110, URZ ;  /* 0x0000011004047890 */ /* 0x000fe2000fffe0ff */
[----:B------:R-:W-:Y:S01]  /*2770*/  SHF.L.U32 R5, R10, 0x1f, RZ ;  /* 0x0000001f0a057819 */ /* 0x000fe200000006ff */
[----:B------:R1:W-:Y:S01]  /*2780*/  @!P2 SYNCS.ARRIVE.TRANS64.RED RZ, [R3+URZ], R4 ;  /* 0x0000000403ffa9a7 */ /* 0x0003e200080004ff */
[----:B------:R-:W-:Y:S01]  /*2790*/  UIADD3 UR6, UPT, UPT, UR6, 0x1, URZ ;  /* 0x0000000106067890 */ /* 0x000fe2000fffe0ff */
[----:B------:R-:W-:-:S03]  /*27a0*/  VIADD R8, R8, 0x1 ;  /* 0x0000000108087836 */ /* 0x000fc60000000000 */
[----:B------:R-:W-:Y:S02]  /*27b0*/  UISETP.NE.AND UP0, UPT, UR6, 0x2, UPT ;  /* 0x000000020600788c */ /* 0x000fe4000bf05270 */
[----:B------:R-:W-:Y:S06]  /*27c0*/  UGETNEXTWORKID.BROADCAST [UR4], [UR5] ;  /* 0x00000000040073ca */ /* 0x000fec0008000100 */
[----:B------:R-:W-:Y:S01]  /*27d0*/  USEL UR4, URZ, 0x1, UP0 ;  /* 0x00000001ff047887 */ /* 0x000fe20008000000 */
[----:B------:R-:W-:Y:S01]  /*27e0*/  ISETP.NE.AND P0, PT, R8, 0x2, PT ;  /* 0x000000020800780c */ /* 0x000fe20003f05270 */
[----:B------:R-:W-:Y:S01]  /*27f0*/  USEL UR6, UR6, URZ, UP0 ;  /* 0x000000ff06067287 */ /* 0x000fe20008000000 */
[----:B------:R-:W2:Y:S03]  /*2800*/  SYNCS.PHASECHK.TRANS64.TRYWAIT P1, [R0+URZ+0xa0], R5 ;  /* 0x0000a005000075a7 */ /* 0x000ea600080211ff */
[----:B------:R-:W-:Y:S01]  /*2810*/  LOP3.LUT R12, R12, UR4, RZ, 0x3c, !PT ;  /* 0x000000040c0c7c12 */ /* 0x000fe2000f8e3cff */
[----:B-12---:R-:W-:Y:S07]  /*2820*/  @!P1 BRA `(.L_x_44) ;  /* 0x0000008800a49947 */ /* 0x006fee0003800000 */
.L_x_142:
[C---:B------:R-:W-:Y:S01]  /*2830*/  LEA R4, R11.reuse, UR37, 0x4 ;  /* 0x000000250b047c11 */ /* 0x040fe2000f8e20ff */
[----:B-1----:R-:W-:Y:S01]  /*2840*/  VIADD R0, R0, 0xb0 ;  /* 0x000000b000007836 */ /* 0x002fe20000000000 */
[----:B------:R-:W-:Y:S01]  /*2850*/  SEL R8, R8, RZ, P0 ;  /* 0x000000ff08087207 */ /* 0x000fe20000000000 */
[----:B------:R-:W-:-:S03]  /*2860*/  VIADD R11, R11, 0x1 ;  /* 0x000000010b0b7836 */ /* 0x000fc60000000000 */
[----:B------:R-:W1:Y:S01]  /*2870*/  LDS.128 R4, [R4+0x110] ;  /* 0x0001100004047984 */ /* 0x000e620000000c00 */
[----:B------:R-:W-:Y:S02]  /*2880*/  PRMT R0, RZ, 0x654, R0 ;  /* 0x00000654ff007816 */ /* 0x000fe40000000000 */
[C---:B------:R-:W-:Y:S01]  /*2890*/  ISETP.NE.AND P1, PT, R11.reuse, 0x2, PT ;  /* 0x000000020b00780c */ /* 0x040fe20003f25270 */
[----:B------:R-:W-:Y:S01]  /*28a0*/  @!PT LDS RZ, [RZ] ;  /* 0x00000000fffff984 */ /* 0x000fe20000000800 */
[----:B------:R-:W-:Y:S01]  /*28b0*/  @!PT LDS RZ, [RZ] ;  /* 0x00000000fffff984 */ /* 0x000fe20000000800 */
[----:B------:R-:W-:Y:S01]  /*28c0*/  @!PT LDS RZ, [RZ] ;  /* 0x00000000fffff984 */ /* 0x000fe20000000800 */
[----:B------:R-:W-:Y:S01]  /*28d0*/  @!PT LDS RZ, [RZ] ;  /* 0x00000000fffff984 */ /* 0x000fe20000000800 */
[----:B------:R2:W-:Y:S06]  /*28e0*/  MEMBAR.ALL.CTA ;  /* 0x0000000000007992 */ /* 0x0005ec0000008000 */
[----:B--2---:R-:W2:Y:S01]  /*28f0*/  FENCE.VIEW.ASYNC.S ;  /* 0x00000000000073c6 */ /* 0x004ea20000000000 */
[----:B------:R-:W-:Y:S01]  /*2900*/  SEL R11, R11, RZ, P1 ;  /* 0x000000ff0b0b7207 */ /* 0x000fe20000800000 */
[----:B--2---:R2:W-:Y:S01]  /*2910*/  SYNCS.ARRIVE.TRANS64.RED.A1T0 RZ, [R0+URZ], RZ ;  /* 0x000000ff00ff79a7 */ /* 0x0045e200081004ff */
[----:B-1----:R-:W-:-:S02]  /*2920*/  LOP3.LUT P3, RZ, R6, 0x1, RZ, 0xc0, !PT ;  /* 0x0000000106ff7812 */ /* 0x002fc4000786c0ff */
[----:B------:R-:W-:-:S04]  /*2930*/  SEL R5, RZ, 0x1, P1 ;  /* 0x00000001ff057807 */ /* 0x000fc80000800000 */
[----:B------:R-:W-:Y:S02]  /*2940*/  LOP3.LUT R10, R10, R5, RZ, 0x3c, !PT ;  /* 0x000000050a0a7212 */ /* 0x000fe400078e3cff */
[----:B--2---:R-:W-:-:S04]  /*2950*/  SEL R0, RZ, 0x1, P0 ;  /* 0x00000001ff007807 */ /* 0x004fc80000000000 */
[----:B------:R-:W-:Y:S01]  /*2960*/  LOP3.LUT R9, R9, R0, RZ, 0x3c, !PT ;  /* 0x0000000009097212 */ /* 0x000fe200078e3cff */
[----:B------:R-:W-:Y:S06]  /*2970*/  @P3 BRA `(.L_x_45) ;  /* 0xfffffffc002c3947 */ /* 0x000fec000383ffff */
[----:B------:R-:W-:Y:S01]  /*2980*/  ULEA UR5, UR6, UR37, 0x3 ;  /* 0x0000002506057291 */ /* 0x000fe2000f8e18ff */
[----:B------:R-:W-:-:S08]  /*2990*/  SHF.L.U32 R3, R12, 0x1f, RZ ;  /* 0x0000001f0c037819 */ /* 0x000fd000000006ff */
[----:B------:R-:W1:Y:S02]  /*29a0*/  SYNCS.PHASECHK.TRANS64 P0, [UR5+0xb0], R3 ;  /* 0x0000b003ff0075a7 */ /* 0x000e640008001005 */
[----:B-1----:R-:W-:Y:S05]  /*29b0*/  @P0 BRA `(.L_x_46) ;  /* 0x0000000000080947 */ /* 0x002fea0003800000 */
[----:B------:R-:W1:Y:S02]  /*29c0*/  SYNCS.PHASECHK.TRANS64.TRYWAIT P0, [UR5+0xb0], R3 ;  /* 0x0000b003ff0075a7 */ /* 0x000e640008001105 */
[----:B-1----:R-:W-:Y:S05]  /*29d0*/  @!P0 BRA `(.L_x_47) ;  /* 0x00000088004c8947 */ /* 0x002fea0003800000 */
.L_x_46:
[----:B------:R-:W-:-:S04]  /*29e0*/  UIADD3 UR4, UPT, UPT, UR6, 0x1, URZ ;  /* 0x0000000106047890 */ /* 0x000fc8000fffe0ff */
[----:B------:R-:W-:-:S04]  /*29f0*/  UISETP.NE.AND UP0, UPT, UR4, 0x2, UPT ;  /* 0x000000020400788c */ /* 0x000fc8000bf05270 */
[----:B------:R-:W-:Y:S02]  /*2a00*/  USEL UR7, URZ, 0x1, UP0 ;  /* 0x00000001ff077887 */ /* 0x000fe40008000000 */
[----:B------:R-:W-:-:S04]  /*2a10*/  USEL UR4, UR4, URZ, UP0 ;  /* 0x000000ff04047287 */ /* 0x000fc80008000000 */
[----:B------:R-:W-:Y:S01]  /*2a20*/  ULEA UR4, UR4, UR37, 0x3 ;  /* 0x0000002504047291 */ /* 0x000fe2000f8e18ff */
[----:B-1----:R-:W-:-:S04]  /*2a30*/  LOP3.LUT R3, R12, UR7, RZ, 0x3c, !PT ;  /* 0x000000070c037c12 */ /* 0x002fc8000f8e3cff */
[----:B------:R-:W-:-:S04]  /*2a40*/  SHF.L.U32 R0, R3, 0x1f, RZ ;  /* 0x0000001f03007819 */ /* 0x000fc800000006ff */
[----:B------:R-:W1:Y:S02]  /*2a50*/  SYNCS.PHASECHK.TRANS64 P0, [UR4+0xb0], R0 ;  /* 0x0000b000ff0075a7 */ /* 0x000e640008001004 */
[----:B-1----:R-:W-:Y:S05]  /*2a60*/  @P0 EXIT ;  /* 0x000000000000094d */ /* 0x002fea0003800000 */
[----:B------:R-:W-:Y:S02]  /*2a70*/  SHF.L.U32 R3, R3, 0x1f, RZ ;  /* 0x0000001f03037819 */ /* 0x000fe400000006ff */
[----:B------:R-:W-:-:S07]  /*2a80*/  MOV R0, UR4 ;  /* 0x0000000400007c02 */ /* 0x000fce0008000f00 */
.L_x_48:
[----:B-1----:R1:W2:Y:S02]  /*2a90*/  SYNCS.PHASECHK.TRANS64.TRYWAIT P0, [R0+URZ+0xb0], R3 ;  /* 0x0000b003000075a7 */ /* 0x0022a400080011ff */
[----:B--2---:R-:W-:Y:S05]  /*2aa0*/  @!P0 NANOSLEEP.SYNCS 0x989680 ;  /* 0x009896800000895d */ /* 0x004fea0003900000 */
[----:B------:R-:W2:Y:S02]  /*2ab0*/  @!P0 SYNCS.PHASECHK.TRANS64 P0, [R0+URZ+0xb0], R3 ;  /* 0x0000b003000085a7 */ /* 0x000ea400080010ff */
[----:B--2---:R-:W-:Y:S05]  /*2ac0*/  @P0 EXIT ;  /* 0x000000000000094d */ /* 0x004fea0003800000 */
[----:B------:R-:W-:Y:S05]  /*2ad0*/  BRA `(.L_x_48) ;  /* 0xfffffffc00ec7947 */ /* 0x000fea000383ffff */
.L_x_41:
[----:B------:R-:W-:-:S09]  /*2ae0*/  UISETP.NE.AND UP1, UPT, UR8, URZ, UPT ;  /* 0x000000ff0800728c */ /* 0x000fd2000bf25270 */
[----:B------:R-:W-:Y:S05]  /*2af0*/  BRA.U UP1, `(.L_x_49) ;  /* 0x0000000d01187547 */ /* 0x000fea000b800000 */
[----:B------:R-:W-:Y:S01]  /*2b00*/  UMOV UR4, 0x40 ;  /* 0x0000004000047882 */ /* 0x000fe20000000000 */
[----:B------:R-:W-:Y:S01]  /*2b10*/  NOP ;  /* 0x0000000000007918 */ /* 0x000fe20000000000 */
[----:B------:R-:W-:Y:S01]  /*2b20*/  ULEA UR4, UR37, UR4, 0x18 ;  /* 0x0000000425047291 */ /* 0x000fe2000f8ec0ff */
[----:B------:R-:W-:Y:S02]  /*2b30*/  UMOV UR5, 0x400 ;  /* 0x0000040000057882 */ /* 0x000fe40000000000 */
[----:B------:R-:W-:-:S06]  /*2b40*/  ULEA UR37, UR37, UR5, 0x18 ;  /* 0x0000000525257291 */ /* 0x000fcc000f8ec0ff */
[----:B------:R-:W1:Y:S02]  /*2b50*/  LDS.U8 R0, [UR4+0x1c] ;  /* 0x00001c04ff007984 */ /* 0x000e640008000000 */
[----:B-1----:R-:W-:-:S13]  /*2b60*/  ISETP.NE.AND P0, PT, R0, RZ, PT ;  /* 0x000000ff0000720c */ /* 0x002fda0003f05270 */
[----:B------:R-:W-:Y:S05]  /*2b70*/  @P0 BRA `(.L_x_50) ;  /* 0x0000000000580947 */ /* 0x000fea0003800000 */
[----:B------:R-:W-:-:S13]  /*2b80*/  ELECT P0, URZ, PT ;  /* 0x0000000000ff782f */ /* 0x000fda0003800000 */
[----:B------:R-:W-:Y:S05]  /*2b90*/  @!P0 BRA `(.L_x_51) ;  /* 0x0000000000608947 */ /* 0x000fea0003800000 */
[----:B------:R-:W-:Y:S01]  /*2ba0*/  UMOV UR5, 0x10 ;  /* 0x0000001000057882 */ /* 0x000fe20000000000 */
[----:B------:R-:W-:Y:S01]  /*2bb0*/  HFMA2 R0, -RZ, RZ, 0, 5.9604644775390625e-08 ;  /* 0x00000001ff007431 */ /* 0x000fe200000001ff */
[----:B------:R-:W-:-:S03]  /*2bc0*/  MOV R2, 0xffff ;  /* 0x0000ffff00027802 */ /* 0x000fc60000000f00 */
[----:B------:R-:W-:Y:S04]  /*2bd0*/  DEPBAR.LE SB1, 0x36 ;  /* 0x00009d800000791a */ /* 0x000fe80000000000 */
[----:B------:R-:W1:Y:S02]  /*2be0*/  UTCATOMSWS.FIND_AND_SET.ALIGN UP0, UR5, UR5 ;  /* 0x00000005000575e3 */ /* 0x000e640008000800 */
[----:B-1----:R-:W-:Y:S01]  /*2bf0*/  MOV R3, UR5 ;  /* 0x0000000500037c02 */ /* 0x002fe20008000f00 */
[----:B------:R-:W-:Y:S06]  /*2c00*/  BRA.U UP0, `(.L_x_52) ;  /* 0x0000000100187547 */ /* 0x000fec000b800000 */
.L_x_53:
[----:B------:R-:W-:Y:S05]  /*2c10*/  NANOSLEEP 0x64 ;  /* 0x000000640000795d */ /* 0x000fea0003800000 */
[----:B------:R-:W-:-:S05]  /*2c20*/  UMOV UR5, 0x10 ;  /* 0x0000001000057882 */ /* 0x000fca0000000000 */
[----:B------:R-:W-:Y:S04]  /*2c30*/  DEPBAR.LE SB1, 0x36 ;  /* 0x00009d800000791a */ /* 0x000fe80000000000 */
[----:B------:R-:W1:Y:S02]  /*2c40*/  UTCATOMSWS.FIND_AND_SET.ALIGN UP0, UR5, UR5 ;  /* 0x00000005000575e3 */ /* 0x000e640008000800 */
[----:B-1----:R-:W-:Y:S01]  /*2c50*/  MOV R3, UR5 ;  /* 0x0000000500037c02 */ /* 0x002fe20008000f00 */
[----:B------:R-:W-:Y:S05]  /*2c60*/  BRA.U !UP0, `(.L_x_53) ;  /* 0xfffffffd08e87547 */ /* 0x000fea000b83ffff */
.L_x_52:
[-C--:B------:R-:W-:Y:S02]  /*2c70*/  SHF.L.U32 R2, R2, R3.reuse, RZ ;  /* 0x0000000302027219 */ /* 0x080fe400000006ff */
[----:B------:R-:W-:Y:S01]  /*2c80*/  SHF.L.U32 R0, R0, R3, RZ ;  /* 0x0000000300007219 */ /* 0x000fe200000006ff */
[----:B------:R-:W-:Y:S02]  /*2c90*/  IMAD.SHL.U32 R3, R3, 0x20, RZ ;  /* 0x0000002003037824 */ /* 0x000fe400078e00ff */
[----:B------:R1:W-:Y:S04]  /*2ca0*/  ATOMS.OR RZ, [UR4+0x14], R2 ;  /* 0x00001402ffff798c */ /* 0x0003e8000b000004 */
[----:B------:R1:W-:Y:S04]  /*2cb0*/  ATOMS.OR RZ, [UR4+0x18], R0 ;  /* 0x00001800ffff798c */ /* 0x0003e8000b000004 */
[----:B------:R1:W-:Y:S01]  /*2cc0*/  STS [UR37+0x130], R3 ;  /* 0x00013003ff007988 */ /* 0x0003e20008000825 */
[----:B------:R-:W-:Y:S05]  /*2cd0*/  BRA `(.L_x_51) ;  /* 0x0000000000107947 */ /* 0x000fea0003800000 */
.L_x_50:
[----:B------:R-:W-:Y:S02]  /*2ce0*/  MOV R0, 0xffffffff ;  /* 0xffffffff00007802 */ /* 0x000fe40000000f00 */
[----:B------:R-:W-:-:S03]  /*2cf0*/  MOV R2, 0x2d20 ;  /* 0x00002d2000027802 */ /* 0x000fc60000000f00 */
[----:B------:R1:W-:Y:S04]  /*2d00*/  STS [UR37+0x130], R0 ;  /* 0x00013000ff007988 */ /* 0x0003e80008000825 */
[----:B-1-3-5:R-:W-:Y:S05]  /*2d10*/  CALL.REL.NOINC `($__internal_1_$__cuda_sm10x_tcgen05_guardrail_trap_phase_invalid_during_alloc) ;  /* 0x0000008c00607944 */ /* 0x02afea0003c00000 */
.L_x_51:
[----:B------:R-:W-:Y:S05]  /*2d20*/  WARPSYNC.ALL ;  /* 0x0000000000007948 */ /* 0x000fea0003800000 */
[----:B------:R-:W2:Y:S01]  /*2d30*/  S2UR UR6, SR_CgaCtaId ;  /* 0x00000000000679c3 */ /* 0x000ea20000008800 */
[----:B------:R-:W-:Y:S01]  /*2d40*/  UMOV UR4, 0x400 ;  /* 0x0000040000047882 */ /* 0x000fe20000000000 */
[----:B------:R-:W-:-:S06]  /*2d50*/  NOP ;  /* 0x0000000000007918 */ /* 0x000fcc0000000000 */
[----:B------:R-:W-:Y:S06]  /*2d60*/  BAR.ARV 0x6, 0xa0 ;  /* 0x0182800000007b1d */ /* 0x000fec0000002000 */
[----:B------:R-:W4:Y:S01]  /*2d70*/  LDCU UR7, c[0x0][0x38c] ;  /* 0x00007180ff0777ac */ /* 0x000f220008000800 */
[----:B------:R-:W-:Y:S01]  /*2d80*/  IMAD.MOV.U32 R11, RZ, RZ, 0x1 ;  /* 0x00000001ff0b7424 */ /* 0x000fe200078e00ff */
[----:B------:R-:W-:Y:S01]  /*2d90*/  CS2R R8, SRZ ;  /* 0x0000000000087805 */ /* 0x000fe2000001ff00 */
[----:B------:R-:W-:Y:S01]  /*2da0*/  IMAD.MOV.U32 R10, RZ, RZ, RZ ;  /* 0x000000ffff0a7224 */ /* 0x000fe200078e00ff */
[----:B------:R-:W-:Y:S01]  /*2db0*/  UMOV UR18, URZ ;  /* 0x000000ff00127c82 */ /* 0x000fe20008000000 */
[----:B------:R-:W-:Y:S01]  /*2dc0*/  UMOV UR17, URZ ;  /* 0x000000ff00117c82 */ /* 0x000fe20008000000 */
[----:B------:R-:W-:Y:S01]  /*2dd0*/  UMOV UR20, 0x0 ;  /* 0x0000000000147882 */ /* 0x000fe20000000000 */
[----:B------:R-:W-:Y:S01]  /*2de0*/  UMOV UR21, 0x8400490 ;  /* 0x0840049000157882 */ /* 0x000fe20000000000 */
[----:B--2---:R-:W-:Y:S01]  /*2df0*/  ULEA UR6, UR6, UR4, 0x18 ;  /* 0x0000000406067291 */ /* 0x004fe2000f8ec0ff */
[----:B------:R-:W2:Y:S03]  /*2e00*/  LDCU UR4, c[0x0][0x38c] ;  /* 0x00007180ff0477ac */ /* 0x000ea60008000800 */
[----:B------:R-:W-:-:S02]  /*2e10*/  UIADD3 UR11, UPT, UPT, UR6, 0xc400, URZ ;  /* 0x0000c400060b7890 */ /* 0x000fc4000fffe0ff */
[----:B----4-:R-:W-:-:S03]  /*2e20*/  UIADD3 UR7, UPT, UPT, UR7, 0x1f, URZ ;  /* 0x0000001f07077890 */ /* 0x010fc6000fffe0ff */
[----:B-1----:R-:W1:Y:S01]  /*2e30*/  LDS R0, [UR6+0x130] ;  /* 0x00013006ff007984 */ /* 0x002e620008000800 */
[----:B------:R-:W-:Y:S02]  /*2e40*/  UIADD3 UR12, UPT, UPT, UR6, 0x11400, URZ ;  /* 0x00011400060c7890 */ /* 0x000fe4000fffe0ff */
[----:B------:R-:W-:Y:S02]  /*2e50*/  USHF.R.S32.HI UR5, URZ, 0x1f, UR7 ;  /* 0x0000001fff057899 */ /* 0x000fe40008011407 */
[----:B------:R-:W-:Y:S02]  /*2e60*/  USHF.R.U32.HI UR11, URZ, 0x4, UR11 ;  /* 0x00000004ff0b7899 */ /* 0x000fe4000801160b */
[----:B------:R-:W-:Y:S02]  /*2e70*/  ULEA.HI UR5, UR5, UR7, URZ, 0x5 ;  /* 0x0000000705057291 */ /* 0x000fe4000f8f28ff */
[----:B------:R-:W-:Y:S02]  /*2e80*/  USHF.R.U32.HI UR12, URZ, 0x4, UR12 ;  /* 0x00000004ff0c7899 */ /* 0x000fe4000801160c */
[----:B------:R-:W-:-:S02]  /*2e90*/  USHF.R.S32.HI UR5, URZ, 0x5, UR5 ;  /* 0x00000005ff057899 */ /* 0x000fc40008011405 */
[----:B------:R-:W-:Y:S02]  /*2ea0*/  ULOP3.LUT UR11, UR11, 0x3fff, URZ, 0xc0, !UPT ;  /* 0x00003fff0b0b7892 */ /* 0x000fe4000f8ec0ff */
[----:B------:R-:W-:Y:S02]  /*2eb0*/  UISETP.LT.AND UP0, UPT, UR5, 0x1, UPT ;  /* 0x000000010500788c */ /* 0x000fe4000bf01270 */
[----:B------:R-:W-:Y:S02]  /*2ec0*/  ULOP3.LUT UR12, UR12, 0x3fff, URZ, 0xc0, !UPT ;  /* 0x00003fff0c0c7892 */ /* 0x000fe4000f8ec0ff */
[----:B------:R-:W-:Y:S02]  /*2ed0*/  USEL UR10, UR5, 0x1, !UP0 ;  /* 0x00000001050a7887 */ /* 0x000fe4000c000000 */
[----:B------:R-:W-:Y:S02]  /*2ee0*/  ULOP3.LUT UR11, UR11, 0x10000, URZ, 0xfc, !UPT ;  /* 0x000100000b0b7892 */ /* 0x000fe4000f8efcff */
[----:B------:R-:W-:-:S02]  /*2ef0*/  ULOP3.LUT UR12, UR12, 0x10000, URZ, 0xfc, !UPT ;  /* 0x000100000c0c7892 */ /* 0x000fc4000f8efcff */
[----:B------:R-:W-:Y:S02]  /*2f00*/  UIADD3 UR10, UPT, UPT, -UR10, URZ, URZ ;  /* 0x000000ff0a0a7290 */ /* 0x000fe4000fffe1ff */
[----:B--2---:R-:W-:Y:S01]  /*2f10*/  UISETP.GE.AND UP3, UPT, UR4, 0x1, UPT ;  /* 0x000000010400788c */ /* 0x004fe2000bf66270 */
[----:B-1----:R-:W-:-:S15]  /*2f20*/  R2UR UR19, R0 ;  /* 0x00000000001372ca */ /* 0x002fde00000e0000 */
.L_x_60:
[----:B------:R-:W-:Y:S02]  /*2f30*/  LEA R0, R10, UR6, 0x3 ;  /* 0x000000060a007c11 */ /* 0x000fe4000f8e18ff */
[----:B------:R-:W-:Y:S02]  /*2f40*/  SHF.L.U32 R5, R9, 0x1f, RZ ;  /* 0x0000001f09057819 */ /* 0x000fe400000006ff */
[----:B------:R-:W-:Y:S01]  /*2f50*/  PLOP3.LUT P0, PT, PT, PT, UP3, 0x80, 0x8 ;  /* 0x000000000008781c */ /* 0x000fe20003f0f038 */
[----:B------:R-:W-:Y:S01]  /*2f60*/  VIADD R3, R0, 0xb0 ;  /* 0x000000b000037836 */ /* 0x000fe20000000000 */
[----:B-1----:R-:W1:Y:S02]  /*2f70*/  SYNCS.PHASECHK.TRANS64.TRYWAIT P1, [R0+URZ+0xa0], R5 ;  /* 0x0000a005000075a7 */ /* 0x002e6400080211ff */
[----:B-1--4-:R-:W-:Y:S09]  /*2f80*/  @!P1 BRA `(.L_x_54) ;  /* 0x0000008000f89947 */ /* 0x012ff20003800000 */
.L_x_144:
[----:B------:R-:W-:Y:S01]  /*2f90*/  LEA R4, R10, UR6, 0x4 ;  /* 0x000000060a047c11 */ /* 0x000fe2000f8e20ff */
[----:B------:R-:W-:Y:S01]  /*2fa0*/  @UP3 ULEA UR4, UR17, UR6, 0x3 ;  /* 0x0000000611043291 */ /* 0x000fe2000f8e18ff */
[----:B------:R-:W-:Y:S01]  /*2fb0*/  PLOP3.LUT P2, PT, PT, PT, PT, 0x80, 0x8 ;  /* 0x000000000008781c */ /* 0x000fe20003f4f070 */
[----:B------:R-:W-:Y:S01]  /*2fc0*/  ULEA UR9, UR18, UR6, 0x3 ;  /* 0x0000000612097291 */ /* 0x000fe2000f8e18ff */
[----:B------:R-:W-:Y:S02]  /*2fd0*/  PRMT R3, RZ, 0x654, R3 ;  /* 0x00000654ff037816 */ /* 0x000fe40000000003 */
[----:B-1----:R-:W1:Y:S01]  /*2fe0*/  LDS.128 R4, [R4+0x110] ;  /* 0x0001100004047984 */ /* 0x002e620000000c00 */
[----:B------:R-:W-:Y:S02]  /*2ff0*/  @P0 SHF.L.U32 R2, R8, 0x1f, RZ ;  /* 0x0000001f08020819 */ /* 0x000fe400000006ff */
[----:B------:R-:W-:Y:S01]  /*3000*/  SHF.L.U32 R0, R11, 0x1f, RZ ;  /* 0x0000001f0b007819 */ /* 0x000fe200000006ff */
[----:B------:R-:W-:Y:S01]  /*3010*/  @!PT LDS RZ, [RZ] ;  /* 0x00000000fffff984 */ /* 0x000fe20000000800 */
[----:B------:R-:W-:Y:S01]  /*3020*/  @!PT LDS RZ, [RZ] ;  /* 0x00000000fffff984 */ /* 0x000fe20000000800 */
[----:B------:R-:W-:Y:S01]  /*3030*/  @!PT LDS RZ, [RZ] ;  /* 0x00000000fffff984 */ /* 0x000fe20000000800 */
[----:B------:R-:W-:Y:S01]  /*3040*/  @!PT LDS RZ, [RZ] ;  /* 0x00000000fffff984 */ /* 0x000fe20000000800 */
[----:B------:R2:W-:Y:S06]  /*3050*/  MEMBAR.ALL.CTA ;  /* 0x0000000000007992 */ /* 0x0005ec0000008000 */
[----:B--2---:R-:W2:Y:S02]  /*3060*/  FENCE.VIEW.ASYNC.S ;  /* 0x00000000000073c6 */ /* 0x004ea40000000000 */
[----:B--2---:R2:W-:Y:S01]  /*3070*/  SYNCS.ARRIVE.TRANS64.RED.A1T0 RZ, [R3+URZ], RZ ;  /* 0x000000ff03ff79a7 */ /* 0x0045e200081004ff */
[----:B------:R2:W4:Y:S01]  /*3080*/  @P0 SYNCS.PHASECHK.TRANS64.TRYWAIT P2, [UR4], R2 ;  /* 0x00000002ff0005a7 */ /* 0x0005220008041104 */
[----:B-1----:R-:W-:Y:S01]  /*3090*/  LOP3.LUT P1, RZ, R6, 0x1, RZ, 0xc0, !PT ;  /* 0x0000000106ff7812 */ /* 0x002fe2000782c0ff */
[----:B------:R-:W1:Y:S02]  /*30a0*/  SYNCS.PHASECHK.TRANS64.TRYWAIT P0, [UR9+0xd0], R0 ;  /* 0x0000d000ff0075a7 */ /* 0x000e640008001109 */
[----:B-12-4-:R-:W-:Y:S10]  /*30b0*/  @!P0 BRA `(.L_x_55) ;  /* 0x0000008000c08947 */ /* 0x016ff40003800000 */
.L_x_146:
[----:B------:R-:W-:Y:S01]  /*30c0*/  IADD3 R10, PT, PT, R10, 0x1, RZ ;  /* 0x000000010a0a7810 */ /* 0x000fe20007ffe0ff */
[----:B------:R-:W-:Y:S06]  /*30d0*/  BRA.U !UP3, `(.L_x_56) ;  /* 0x000000010b887547 */ /* 0x000fec000b800000 */
[----:B------:R-:W-:Y:S02]  /*30e0*/  ULEA UR8, UR18, UR19, 0x8 ;  /* 0x0000001312087291 */ /* 0x000fe4000f8e40ff */
[----:B------:R-:W-:Y:S01]  /*30f0*/  UPLOP3.LUT UP4, UPT, UPT, UPT, UPT, 0x40, 0x4 ;  /* 0x000000000004789c */ /* 0x000fe20003f8e870 */
[----:B------:R-:W-:Y:S01]  /*3100*/  UMOV UR16, UR10 ;  /* 0x0000000a00107c82 */ /* 0x000fe20008000000 */
[----:B------:R-:W-:Y:S01]  /*3110*/  UMOV UR15, UR5 ;  /* 0x00000005000f7c82 */ /* 0x000fe20008000000 */
[----:B------:R-:W-:-:S08]  /*3120*/  UMOV UR14, UR17 ;  /* 0x00000011000e7c82 */ /* 0x000fd00008000000 */
.L_x_59:
[----:B------:R-:W-:Y:S02]  /*3130*/  UIADD3 UR16, UPT, UPT, UR16, 0x1, URZ ;  /* 0x0000000110107890 */ /* 0x000fe4000fffe0ff */
[----:B--2---:R-:W-:Y:S02]  /*3140*/  ULEA UR7, UR14, UR6, 0x3 ;  /* 0x000000060e077291 */ /* 0x004fe4000f8e18ff */
[----:B------:R-:W-:Y:S01]  /*3150*/  UISETP.NE.AND UP0, UPT, UR16, URZ, UPT ;  /* 0x000000ff1000728c */ /* 0x000fe2000bf05270 */
[----:B----4-:R-:W-:Y:S10]  /*3160*/  @P2 BRA `(.L_x_57) ;  /* 0x00000000000c2947 */ /* 0x010ff40003800000 */
[----:B-1----:R-:W-:Y:S04]  /*3170*/  SHF.L.U32 R3, R8, 0x1f, RZ ;  /* 0x0000001f08037819 */ /* 0x002fe800000006ff */
[----:B------:R-:W1:Y:S02]  /*3180*/  SYNCS.PHASECHK.TRANS64.TRYWAIT P0, [UR7], R3 ;  /* 0x00000003ff0075a7 */ /* 0x000e640008001107 */
[----:B-1----:R-:W-:Y:S05]  /*3190*/  @!P0 BRA `(.L_x_58) ;  /* 0x0000008000a08947 */ /* 0x002fea0003800000 */
.L_x_57:
[----:B------:R-:W-:Y:S01]  /*31a0*/  UISETP.NE.AND UP1, UPT, UR15, 0x1, UPT ;  /* 0x000000010f00788c */ /* 0x000fe2000bf25270 */
[----:B------:R-:W-:Y:S01]  /*31b0*/  PLOP3.LUT P2, PT, PT, PT, PT, 0x80, 0x8 ;  /* 0x000000000008781c */ /* 0x000fe20003f4f070 */
[----:B------:R-:W-:Y:S02]  /*31c0*/  UIADD3 UR17, UPT, UPT, UR14, 0x1, URZ ;  /* 0x000000010e117890 */ /* 0x000fe4000fffe0ff */
[----:B------:R-:W-:Y:S02]  /*31d0*/  ULEA UR22, UR14, UR12, 0x9 ;  /* 0x0000000c0e167291 */ /* 0x000fe4000f8e48ff */
[----:B------:R-:W-:Y:S01]  /*31e0*/  UISETP.NE.AND UP2, UPT, UR17, 0x5, UPT ;  /* 0x000000051100788c */ /* 0x000fe2000bf45270 */
[----:B------:R-:W-:Y:S01]  /*31f0*/  PLOP3.LUT P0, PT, PT, PT, UP1, 0x80, 0x8 ;  /* 0x000000000008781c */ /* 0x000fe20003f0f018 */
[----:B------:R-:W-:Y:S02]  /*3200*/  ULEA UR24, UR14, UR11, 0x8 ;  /* 0x0000000b0e187291 */ /* 0x000fe4000f8e40ff */
[----:B------:R-:W-:Y:S02]  /*3210*/  USEL UR13, URZ, 0x1, UP2 ;  /* 0x00000001ff0d7887 */ /* 0x000fe40009000000 */
[----:B------:R-:W-:Y:S02]  /*3220*/  USEL UR17, UR17, URZ, UP2 ;  /* 0x000000ff11117287 */ /* 0x000fe40009000000 */
[----:B------:R-:W-:Y:S02]  /*3230*/  UIADD3 UR7, UPT, UPT, UR7, 0x28, URZ ;  /* 0x0000002807077890 */ /* 0x000fe4000fffe0ff */
[----:B------:R-:W-:Y:S01]  /*3240*/  @UP1 ULEA UR4, UR17, UR6, 0x3 ;  /* 0x0000000611041291 */ /* 0x000fe2000f8e18ff */
[----:B------:R-:W-:Y:S01]  /*3250*/  LOP3.LUT R8, R8, UR13, RZ, 0x3c, !PT ;  /* 0x0000000d08087c12 */ /* 0x000fe2000f8e3cff */
[----:B------:R-:W-:Y:S01]  /*3260*/  UMOV UR23, 0xc0004010 ;  /* 0xc000401000177882 */ /* 0x000fe20000000000 */
[----:B------:R-:W-:Y:S01]  /*3270*/  UMOV UR25, 0xc0004010 ;  /* 0xc000401000197882 */ /* 0x000fe20000000000 */
[----:B------:R-:W-:Y:S01]  /*3280*/  UIADD3 UR15, UPT, UPT, UR15, -0x1, URZ ;  /* 0xffffffff0f0f7890 */ /* 0x000fe2000fffe0ff */
[----:B-1----:R-:W-:Y:S01]  /*3290*/  @P0 SHF.L.U32 R0, R8, 0x1f, RZ ;  /* 0x0000001f08000819 */ /* 0x002fe200000006ff */
[----:B------:R-:W-:Y:S03]  /*32a0*/  UMOV UR14, UR17 ;  /* 0x00000011000e7c82 */ /* 0x000fe60008000000 */
[----:B------:R2:W4:Y:S01]  /*32b0*/  @P0 SYNCS.PHASECHK.TRANS64.TRYWAIT P2, [UR4], R0 ;  /* 0x00000000ff0005a7 */ /* 0x0005220008041104 */
[----:B------:R2:W-:Y:S01]  /*32c0*/  UTCQMMA gdesc[UR24], gdesc[UR22], tmem[UR8], tmem[UR20], idesc[UR21], UP4 ;  /* 0x00ff1416180075ea */ /* 0x0005e2000a000308 */
[----:B------:R-:W-:Y:S01]  /*32d0*/  UPLOP3.LUT UP4, UPT, UPT, UPT, UPT, 0x80, 0x8 ;  /* 0x000000000008789c */ /* 0x000fe20003f8f070 */
[----:B------:R2:W-:Y:S01]  /*32e0*/  UTCBAR [UR7], URZ ;  /* 0x000000ff070073e9 */ /* 0x0005e200080000ff */
[----:B------:R-:W-:Y:S09]  /*32f0*/  BRA.U UP0, `(.L_x_59) ;  /* 0xfffffffd008c7547 */ /* 0x000ff2000b83ffff */
.L_x_56:
[----:B------:R-:W-:Y:S01]  /*3300*/  UIADD3 UR18, UPT, UPT, UR18, 0x1, URZ ;  /* 0x0000000112127890 */ /* 0x000fe2000fffe0ff */
[C---:B------:R-:W-:Y:S01]  /*3310*/  ISETP.NE.AND P0, PT, R10.reuse, 0x2, PT ;  /* 0x000000020a00780c */ /* 0x040fe20003f05270 */
[----:B------:R-:W-:Y:S02]  /*3320*/  UIADD3 UR9, UPT, UPT, UR9, 0xc0, URZ ;  /* 0x000000c009097890 */ /* 0x000fe4000fffe0ff */
[----:B------:R-:W-:Y:S01]  /*3330*/  UISETP.NE.AND UP0, UPT, UR18, 0x2, UPT ;  /* 0x000000021200788c */ /* 0x000fe2000bf05270 */
[----:B-12---:R-:W-:Y:S02]  /*3340*/  SEL R0, RZ, 0x1, P0 ;  /* 0x00000001ff007807 */ /* 0x006fe40000000000 */
[----:B------:R-:W-:Y:S01]  /*3350*/  SEL R10, R10, RZ, P0 ;  /* 0x000000ff0a0a7207 */ /* 0x000fe20000000000 */
[----:B------:R-:W-:Y:S01]  /*3360*/  USEL UR4, URZ, 0x1, UP0 ;  /* 0x00000001ff047887 */ /* 0x000fe20008000000 */
[----:B------:R-:W-:Y:S01]  /*3370*/  LOP3.LUT R9, R9, R0, RZ, 0x3c, !PT ;  /* 0x0000000009097212 */ /* 0x000fe200078e3cff */
[----:B------:R-:W-:Y:S01]  /*3380*/  USEL UR18, UR18, URZ, UP0 ;  /* 0x000000ff12127287 */ /* 0x000fe20008000000 */
[----:B------:R1:W-:Y:S03]  /*3390*/  UTCBAR [UR9], URZ ;  /* 0x000000ff090073e9 */ /* 0x0003e600080000ff */
[----:B------:R-:W-:Y:S01]  /*33a0*/  LOP3.LUT R11, R11, UR4, RZ, 0x3c, !PT ;  /* 0x000000040b0b7c12 */ /* 0x000fe2000f8e3cff */
[----:B------:R-:W-:Y:S07]  /*33b0*/  @P1 BRA `(.L_x_60) ;  /* 0xfffffff800dc1947 */ /* 0x000fee000383ffff */
[----:B------:R-:W2:Y:S01]  /*33c0*/  S2UR UR4, SR_CgaCtaId ;  /* 0x00000000000479c3 */ /* 0x000ea20000008800 */
[----:B------:R-:W-:Y:S01]  /*33d0*/  ELECT P0, URZ, PT ;  /* 0x0000000000ff782f */ /* 0x000fe20003800000 */
[----:B------:R-:W-:Y:S01]  /*33e0*/  IMAD.MOV.U32 R0, RZ, RZ, 0x1 ;  /* 0x00000001ff007424 */ /* 0x000fe200078e00ff */
[----:B------:R-:W-:Y:S01]  /*33f0*/  UIADD3 UR6, UPT, UPT, UR6, 0xd0, URZ ;  /* 0x000000d006067890 */ /* 0x000fe2000fffe0ff */
[----:B------:R-:W-:Y:S01]  /*3400*/  SHF.L.U32 R3, R11, 0x1f, RZ ;  /* 0x0000001f0b037819 */ /* 0x000fe200000006ff */
[----:B------:R-:W-:-:S03]  /*3410*/  UMOV UR5, 0x40 ;  /* 0x0000004000057882 */ /* 0x000fc60000000000 */
[----:B------:R-:W-:Y:S01]  /*3420*/  UVIRTCOUNT.DEALLOC.SMPOOL 0x80 ;  /* 0x000000800000784c */ /* 0x000fe20000000000 */
[----:B--2---:R-:W-:Y:S02]  /*3430*/  ULEA UR4, UR4, UR5, 0x18 ;  /* 0x0000000504047291 */ /* 0x004fe4000f8ec0ff */
[----:B------:R-:W-:-:S07]  /*3440*/  ULEA UR5, UR18, UR6, 0x3 ;  /* 0x0000000612057291 */ /* 0x000fce000f8e18ff */
[----:B------:R2:W-:Y:S02]  /*3450*/  @P0 STS.U8 [UR4+0x1c], R0 ;  /* 0x00001c00ff000988 */ /* 0x0005e40008000004 */
[----:B------:R-:W3:Y:S02]  /*3460*/  SYNCS.PHASECHK.TRANS64.TRYWAIT P0, [UR5], R3 ;  /* 0x00000003ff0075a7 */ /* 0x000ee40008001105 */
[----:B--23--:R-:W-:Y:S05]  /*3470*/  @!P0 BRA `(.L_x_61) ;  /* 0x0000008000008947 */ /* 0x00cfea0003800000 */
.L_x_149:
[----:B------:R-:W-:-:S04]  /*3480*/  UIADD3 UR7, UPT, UPT, UR18, 0x1, URZ ;  /* 0x0000000112077890 */ /* 0x000fc8000fffe0ff */
[----:B------:R-:W-:-:S04]  /*3490*/  UISETP.NE.AND UP0, UPT, UR7, 0x2, UPT ;  /* 0x000000020700788c */ /* 0x000fc8000bf05270 */
[----:B------:R-:W-:Y:S02]  /*34a0*/  USEL UR5, URZ, 0x1, UP0 ;  /* 0x00000001ff057887 */ /* 0x000fe40008000000 */
[----:B------:R-:W-:-:S04]  /*34b0*/  USEL UR7, UR7, URZ, UP0 ;  /* 0x000000ff07077287 */ /* 0x000fc80008000000 */
[----:B------:R-:W-:Y:S01]  /*34c0*/  ULEA UR7, UR7, UR6, 0x3 ;  /* 0x0000000607077291 */ /* 0x000fe2000f8e18ff */
[----:B--2---:R-:W-:-:S04]  /*34d0*/  LOP3.LUT R3, R11, UR5, RZ, 0x3c, !PT ;  /* 0x000000050b037c12 */ /* 0x004fc8000f8e3cff */
[----:B------:R-:W-:-:S04]  /*34e0*/  SHF.L.U32 R3, R3, 0x1f, RZ ;  /* 0x0000001f03037819 */ /* 0x000fc800000006ff */
[----:B------:R-:W2:Y:S02]  /*34f0*/  SYNCS.PHASECHK.TRANS64.TRYWAIT P0, [UR7], R3 ;  /* 0x00000003ff0075a7 */ /* 0x000ea40008001107 */
[----:B--2---:R-:W-:Y:S05]  /*3500*/  @!P0 BRA `(.L_x_62) ;  /* 0x0000007c00f48947 */ /* 0x004fea0003800000 */
.L_x_151:
[----:B------:R-:W-:Y:S01]  /*3510*/  NOP ;  /* 0x0000000000007918 */ /* 0x000fe20000000000 */
[----:B--2---:R-:W2:Y:S01]  /*3520*/  LDS R0, [UR4+0x14] ;  /* 0x00001404ff007984 */ /* 0x004ea20008000800 */
[----:B------:R-:W-:Y:S01]  /*3530*/  ULOP3.LUT UR6, UR19, 0xffff, URZ, 0xc0, !UPT ;  /* 0x0000ffff13067892 */ /* 0x000fe2000f8ec0ff */
[----:B------:R-:W-:Y:S01]  /*3540*/  UMOV UR8, 0xffff ;  /* 0x0000ffff00087882 */ /* 0x000fe20000000000 */
[----:B------:R-:W-:Y:S02]  /*3550*/  UMOV UR5, 0x1 ;  /* 0x0000000100057882 */ /* 0x000fe40000000000 */
[----:B------:R-:W-:-:S04]  /*3560*/  USHF.R.U32.HI UR6, URZ, 0x5, UR6 ;  /* 0x00000005ff067899 */ /* 0x000fc80008011606 */
[----:B------:R-:W-:Y:S02]  /*3570*/  USHF.L.U32 UR8, UR8, UR6, URZ ;  /* 0x0000000608087299 */ /* 0x000fe400080006ff */
[----:B------:R-:W-:-:S04]  /*3580*/  USHF.L.U32 UR5, UR5, UR6, URZ ;  /* 0x0000000605057299 */ /* 0x000fc800080006ff */
[----:B--2---:R-:W-:-:S04]  /*3590*/  LOP3.LUT R0, R0, UR8, RZ, 0xc0, !PT ;  /* 0x0000000800007c12 */ /* 0x004fc8000f8ec0ff */
[----:B------:R-:W-:-:S13]  /*35a0*/  ISETP.NE.AND P0, PT, R0, UR8, PT ;  /* 0x0000000800007c0c */ /* 0x000fda000bf05270 */
[----:B------:R-:W-:Y:S05]  /*35b0*/  @P0 BRA `(.L_x_63) ;  /* 0x0000000000580947 */ /* 0x000fea0003800000 */
[----:B------:R-:W2:Y:S02]  /*35c0*/  LDS R0, [UR4+0x18] ;  /* 0x00001804ff007984 */ /* 0x000ea40008000800 */
[----:B--2---:R-:W-:-:S04]  /*35d0*/  LOP3.LUT R0, R0, UR5, RZ, 0xc0, !PT ;  /* 0x0000000500007c12 */ /* 0x004fc8000f8ec0ff */
[----:B------:R-:W-:-:S13]  /*35e0*/  ISETP.NE.AND P0, PT, R0, UR5, PT ;  /* 0x0000000500007c0c */ /* 0x000fda000bf05270 */
[----:B------:R-:W-:Y:S05]  /*35f0*/  @P0 BRA `(.L_x_64) ;  /* 0x00000000003c0947 */ /* 0x000fea0003800000 */
[----:B------:R-:W2:Y:S01]  /*3600*/  S2R R2, SR_LANEID ;  /* 0x0000000000027919 */ /* 0x000ea20000000000 */
[----:B------:R-:W-:Y:S01]  /*3610*/  ULOP3.LUT UR8, URZ, UR8, URZ, 0x33, !UPT ;  /* 0x00000008ff087292 */ /* 0x000fe2000f8e33ff */
[----:B------:R-:W-:Y:S01]  /*3620*/  LOP3.LUT R4, RZ, UR5, RZ, 0x33, !PT ;  /* 0x00000005ff047c12 */ /* 0x000fe2000f8e33ff */
[----:B------:R-:W-:Y:S02]  /*3630*/  VOTEU.ANY UR7, UPT, PT ;  /* 0x0000000000077886 */ /* 0x000fe400038e0100 */
[----:B------:R-:W-:Y:S01]  /*3640*/  UFLO.U32 UR7, UR7 ;  /* 0x00000007000772bd */ /* 0x000fe200080e0000 */
[----:B------:R-:W3:Y:S01]  /*3650*/  REDUX UR5, R4 ;  /* 0x00000000040573c4 */ /* 0x000ee20000000000 */
[----:B------:R-:W-:-:S06]  /*3660*/  IMAD.U32 R0, RZ, RZ, UR8 ;  /* 0x00000008ff007e24 */ /* 0x000fcc000f8e00ff */
[----:B------:R1:W-:Y:S01]  /*3670*/  UTCATOMSWS.AND URZ, UR8 ;  /* 0x0000000800ff79e3 */ /* 0x0003e20008000000 */
[----:B------:R-:W4:Y:S01]  /*3680*/  REDUX UR6, R0 ;  /* 0x00000000000673c4 */ /* 0x000f220000000000 */
[----:B--2---:R-:W-:Y:S01]  /*3690*/  ISETP.EQ.U32.AND P0, PT, R2, UR7, PT ;  /* 0x0000000702007c0c */ /* 0x004fe2000bf02070 */
[----:B---3--:R-:W-:Y:S01]  /*36a0*/  IMAD.U32 R2, RZ, RZ, UR5 ;  /* 0x00000005ff027e24 */ /* 0x008fe2000f8e00ff */
[----:B----4-:R-:W-:-:S11]  /*36b0*/  MOV R3, UR6 ;  /* 0x0000000600037c02 */ /* 0x010fd60008000f00 */
[----:B------:R1:W-:Y:S04]  /*36c0*/  @P0 ATOMS.AND RZ, [UR4+0x14], R3 ;  /* 0x00001403ffff098c */ /* 0x0003e8000a800004 */
[----:B------:R1:W-:Y:S01]  /*36d0*/  @P0 ATOMS.AND RZ, [UR4+0x18], R2 ;  /* 0x00001802ffff098c */ /* 0x0003e2000a800004 */
[----:B------:R-:W-:Y:S05]  /*36e0*/  BRA `(.L_x_65) ;  /* 0x0000000000147947 */ /* 0x000fea0003800000 */
.L_x_64:
[----:B------:R-:W-:Y:S02]  /*36f0*/  MOV R2, 0x3710 ;  /* 0x0000371000027802 */ /* 0x000fe40000000f00 */
[----:B-1--45:R-:W-:Y:S05]  /*3700*/  CALL.REL.NOINC `($__internal_0_$__cuda_sm10x_tcgen05_guardrail_trap_col_being_dealloced_not_returned_by_alloc) ;  /* 0x0000008000d87944 */ /* 0x032fea0003c00000 */
[----:B------:R-:W-:Y:S05]  /*3710*/  BRA `(.L_x_65) ;  /* 0x0000000000087947 */ /* 0x000fea0003800000 */
.L_x_63:
[----:B------:R-:W-:Y:S02]  /*3720*/  MOV R2, 0x3740 ;  /* 0x0000374000027802 */ /* 0x000fe40000000f00 */
[----:B-1--45:R-:W-:Y:S05]  /*3730*/  CALL.REL.NOINC `($__internal_2_$__cuda_sm10x_tcgen05_guardrail_trap_unallocated_columns_being_dealloced) ;  /* 0x0000008000e47944 */ /* 0x032fea0003c00000 */
.L_x_65:
[----:B------:R-:W-:Y:S01]  /*3740*/  NOP ;  /* 0x0000000000007918 */ /* 0x000fe20000000000 */
[----:B-1----:R-:W-:Y:S05]  /*3750*/  EXIT ;  /* 0x000000000000794d */ /* 0x002fea0003800000 */
.L_x_49:
[----:B------:R-:W-:-:S09]  /*3760*/  UISETP.NE.OR UP2, UPT, UR8, 0x3, !UP2 ;  /* 0x000000030800788c */ /* 0x000fd2000d745670 */
[----:B------:R-:W-:Y:S05]  /*3770*/  BRA.U UP2, `(.L_x_66) ;  /* 0x0000001102147547 */ /* 0x000fea000b800000 */
[----:B------:R-:W1:Y:S01]  /*3780*/  LDC R0, c[0x0][0xb30] ;  /* 0x0002cc00ff007b82 */ /* 0x000e620000000800 */
[----:B------:R-:W2:Y:S01]  /*3790*/  LDCU.64 UR8, c[0x0][0x888] ;  /* 0x00011100ff0877ac */ /* 0x000ea20008000a00 */
[----:B------:R-:W-:Y:S02]  /*37a0*/  HFMA2 R29, -RZ, RZ, 0, 0 ;  /* 0x00000000ff1d7431 */ /* 0x000fe400000001ff */
[----:B------:R-:W-:Y:S01]  /*37b0*/  IMAD.MOV.U32 R31, RZ, RZ, 0x1 ;  /* 0x00000001ff1f7424 */ /* 0x000fe200078e00ff */
[----:B------:R-:W-:Y:S01]  /*37c0*/  MOV R23, 0x2000 ;  /* 0x0000200000177802 */ /* 0x000fe20000000f00 */
[----:B------:R-:W4:Y:S01]  /*37d0*/  LDCU.64 UR4, c[0x0][0x890] ;  /* 0x00011200ff0477ac */ /* 0x000f220008000a00 */
[----:B------:R-:W-:Y:S01]  /*37e0*/  IMAD.MOV.U32 R30, RZ, RZ, RZ ;  /* 0x000000ffff1e7224 */ /* 0x000fe200078e00ff */
[----:B------:R-:W3:Y:S01]  /*37f0*/  LDC R19, c[0x0][0x370] ;  /* 0x0000dc00ff137b82 */ /* 0x000ee20000000800 */
[----:B------:R-:W-:Y:S01]  /*3800*/  UMOV UR7, 0x400 ;  /* 0x0000040000077882 */ /* 0x000fe20000000000 */
[----:B------:R-:W-:-:S02]  /*3810*/  UPLOP3.LUT UP1, UPT, UPT, UPT, UPT, 0x40, 0x4 ;  /* 0x000000000004789c */ /* 0x000fc40003f2e870 */
[----:B------:R-:W-:-:S04]  /*3820*/  ULEA UR7, UR37, UR7, 0x18 ;  /* 0x0000000725077291 */ /* 0x000fc8000f8ec0ff */
[----:B------:R-:W3:Y:S01]  /*3830*/  LDC R2, c[0x0][0xb0c] ;  /* 0x0002c300ff027b82 */ /* 0x000ee20000000800 */
[----:B------:R-:W-:Y:S02]  /*3840*/  UIADD3 UR13, UPT, UPT, UR7, 0x68, URZ ;  /* 0x00000068070d7890 */ /* 0x000fe4000fffe0ff */
[----:B--2---:R-:W-:Y:S02]  /*3850*/  UISETP.NE.U32.AND UP2, UPT, UR8, URZ, UPT ;  /* 0x000000ff0800728c */ /* 0x004fe4000bf45070 */
[----:B------:R-:W-:Y:S02]  /*3860*/  UIADD3 UR33, UPT, UPT, UR7, 0x50, URZ ;  /* 0x0000005007217890 */ /* 0x000fe4000fffe0ff */
[----:B----4-:R-:W-:Y:S01]  /*3870*/  UISETP.NE.U32.AND UP3, UPT, UR4, URZ, UPT ;  /* 0x000000ff0400728c */ /* 0x010fe2000bf65070 */
[----:B------:R-:W2:Y:S01]  /*3880*/  LDC R18, c[0x0][0xb20] ;  /* 0x0002c800ff127b82 */ /* 0x000ea20000000800 */
[----:B-1----:R-:W-:Y:S01]  /*3890*/  ISETP.NE.AND P1, PT, R0, 0x1, PT ;  /* 0x000000010000780c */ /* 0x002fe20003f25270 */
[----:B------:R-:W-:-:S02]  /*38a0*/  UISETP.NE.AND.EX UP2, UPT, UR9, URZ, UPT, UP2 ;  /* 0x000000ff0900728c */ /* 0x000fc4000bf45320 */
[----:B------:R-:W-:Y:S02]  /*38b0*/  UIADD3 UR25, UPT, UPT, UR7, 0x58, URZ ;  /* 0x0000005807197890 */ /* 0x000fe4000fffe0ff */
[----:B------:R-:W-:Y:S02]  /*38c0*/  UIADD3 UR17, UPT, UPT, UR7, 0x60, URZ ;  /* 0x0000006007117890 */ /* 0x000fe4000fffe0ff */
[----:B------:R-:W1:Y:S01]  /*38d0*/  LDC.64 R32, c[0x0][0x348] ;  /* 0x0000d200ff207b82 */ /* 0x000e620000000a00 */
[----:B------:R-:W-:Y:S02]  /*38e0*/  UPRMT UR13, UR37, 0x654, UR13 ;  /* 0x00000654250d7896 */ /* 0x000fe4000800000d */
[----:B------:R-:W-:-:S05]  /*38f0*/  UISETP.NE.AND.EX UP3, UPT, UR5, URZ, UPT, UP3 ;  /* 0x000000ff0500728c */ /* 0x000fca000bf65330 */
[----:B------:R-:W4:Y:S08]  /*3900*/  LDC.64 R16, c[0x0][0xb10] ;  /* 0x0002c400ff107b82 */ /* 0x000f300000000a00 */
[----:B------:R-:W1:Y:S08]  /*3910*/  LDC.64 R6, c[0x0][0xb18] ;  /* 0x0002c600ff067b82 */ /* 0x000e700000000a00 */
[----:B------:R-:W1:Y:S08]  /*3920*/  LDC.64 R4, c[0x0][0xb28] ;  /* 0x0002ca00ff047b82 */ /* 0x000e700000000a00 */
[----:B--23--:R-:W1:Y:S02]  /*3930*/  LDC R22, c[0x0][0x374] ;  /* 0x0000dd00ff167b82 */ /* 0x00ce640000000800 */
.L_x_77:
[C---:B------:R-:W-:Y:S02]  /*3940*/  LEA R0, R30.reuse, UR7, 0x3 ;  /* 0x000000071e007c11 */ /* 0x040fe4000f8e18ff */
[----:B------:R-:W-:Y:S02]  /*3950*/  SHF.L.U32 R3, R29, 0x1f, RZ ;  /* 0x0000001f1d037819 */ /* 0x000fe400000006ff */
[----:B------:R-:W-:Y:S02]  /*3960*/  LEA R24, R30, UR7, 0x4 ;  /* 0x000000071e187c11 */ /* 0x000fe4000f8e20ff */
[----:B--2---:R-:W2:Y:S02]  /*3970*/  SYNCS.PHASECHK.TRANS64.TRYWAIT P0, [R0+URZ+0xa0], R3 ;  /* 0x0000a003000075a7 */ /* 0x004ea400080011ff */
[----:B--2---:R-:W-:Y:S05]  /*3980*/  @!P0 BRA `(.L_x_67) ;  /* 0x0000007800ec8947 */ /* 0x004fea0003800000 */
.L_x_152:
[----:B------:R-:W-:Y:S01]  /*3990*/  ISETP.GE.AND P0, PT, R72, 0x1, PT ;  /* 0x000000014800780c */ /* 0x000fe20003f06270 */
[----:B------:R-:W3:Y:S01]  /*39a0*/  LDS.128 R24, [R24+0x110] ;  /* 0x0001100018187984 */ /* 0x000ee20000000c00 */
[----:B--2---:R-:W-:Y:S01]  /*39b0*/  VIADD R0, R0, 0xb0 ;  /* 0x000000b000007836 */ /* 0x004fe20000000000 */
[----:B------:R-:W-:Y:S01]  /*39c0*/  @!PT LDS RZ, [RZ] ;  /* 0x00000000fffff984 */ /* 0x000fe20000000800 */
[----:B------:R-:W-:Y:S01]  /*39d0*/  @!PT LDS RZ, [RZ] ;  /* 0x00000000fffff984 */ /* 0x000fe20000000800 */
[----:B------:R-:W-:Y:S01]  /*39e0*/  @!PT LDS RZ, [RZ] ;  /* 0x00000000fffff984 */ /* 0x000fe20000000800 */
[----:B------:R-:W-:Y:S01]  /*39f0*/  @!PT LDS RZ, [RZ] ;  /* 0x00000000fffff984 */ /* 0x000fe20000000800 */
[----:B------:R2:W-:Y:S06]  /*3a00*/  MEMBAR.ALL.CTA ;  /* 0x0000000000007992 */ /* 0x0005ec0000008000 */
[----:B--2---:R-:W2:Y:S01]  /*3a10*/  FENCE.VIEW.ASYNC.S ;  /* 0x00000000000073c6 */ /* 0x004ea20000000000 */
[----:B------:R-:W-:Y:S04]  /*3a20*/  PRMT R0, RZ, 0x654, R0 ;  /* 0x00000654ff007816 */ /* 0x000fe80000000000 */
[----:B--2---:R2:W-:Y:S01]  /*3a30*/  SYNCS.ARRIVE.TRANS64.RED.A1T0 RZ, [R0+URZ], RZ ;  /* 0x000000ff00ff79a7 */ /* 0x0045e200081004ff */
[----:B---3--:R-:W-:Y:S11]  /*3a40*/  LOP3.LUT P3, RZ, R26, 0x1, RZ, 0xc0, !PT ;  /* 0x000000011aff7812 */ /* 0x008ff6000786c0ff */
[----:B------:R-:W-:Y:S02]  /*3a50*/  @!UPT UIADD3 URZ, UPT, UPT, URZ, URZ, URZ ;  /* 0x000000fffffff290 */ /* 0x000fe4000fffe0ff */
[----:B------:R-:W-:Y:S02]  /*3a60*/  @P3 MOV R13, R24 ;  /* 0x00000018000d3202 */ /* 0x000fe40000000f00 */
[----:B------:R-:W-:Y:S01]  /*3a70*/  @P3 LOP3.LUT R8, R25, 0xffff, RZ, 0xc0, !PT ;  /* 0x0000ffff19083812 */ /* 0x000fe200078ec0ff */
[----:B--2---:R-:W-:Y:S06]  /*3a80*/  @!P0 BRA `(.L_x_68) ;  /* 0x0000000000a48947 */ /* 0x004fec0003800000 */
[----:B-1----:R-:W-:Y:S01]  /*3a90*/  IMAD.HI.U32 R35, R22, R7, RZ ;  /* 0x0000000716237227 */ /* 0x002fe200078e00ff */
[----:B------:R-:W-:Y:S02]  /*3aa0*/  ISETP.NE.AND P0, PT, R6, 0x1, PT ;  /* 0x000000010600780c */ /* 0x000fe40003f05270 */
[----:B------:R-:W-:Y:S01]  /*3ab0*/  ISETP.NE.AND P2, PT, R72, 0x1, PT ;  /* 0x000000014800780c */ /* 0x000fe20003f45270 */
[----:B----4-:R-:W-:Y:S01]  /*3ac0*/  IMAD.HI.U32 R34, R19, R16, RZ ;  /* 0x0000001013227227 */ /* 0x010fe200078e00ff */
[----:B------:R-:W-:Y:S02]  /*3ad0*/  SHF.R.U32.HI R35, RZ, R18, R35 ;  /* 0x00000012ff237219 */ /* 0x000fe40000011623 */
[----:B------:R-:W-:Y:S01]  /*3ae0*/  ISETP.NE.AND P4, PT, R2, 0x1, PT ;  /* 0x000000010200780c */ /* 0x000fe20003f85270 */
[----:B------:R-:W-:Y:S01]  /*3af0*/  IMAD.HI.U32 R36, R13, R16, RZ ;  /* 0x000000100d247227 */ /* 0x000fe200078e00ff */
[----:B------:R-:W-:Y:S02]  /*3b00*/  SHF.R.U32.HI R34, RZ, R17, R34 ;  /* 0x00000011ff227219 */ /* 0x000fe40000011622 */
[----:B------:R-:W-:Y:S01]  /*3b10*/  SEL R3, R22, R35, !P0 ;  /* 0x0000002316037207 */ /* 0x000fe20004000000 */
[C---:B------:R-:W-:Y:S01]  /*3b20*/  IMAD.HI.U32 R35, R8.reuse, R7, RZ ;  /* 0x0000000708237227 */ /* 0x040fe200078e00ff */
[----:B------:R-:W-:Y:S02]  /*3b30*/  SEL R11, R19, R34, !P4 ;  /* 0x00000022130b7207 */ /* 0x000fe40006000000 */
[----:B------:R-:W-:Y:S01]  /*3b40*/  SHF.R.U32.HI R36, RZ, R17, R36 ;  /* 0x00000011ff247219 */ /* 0x000fe20000011624 */
[----:B------:R-:W-:Y:S01]  /*3b50*/  IMAD.HI.U32 R38, R3, R4, RZ ;  /* 0x0000000403267227 */ /* 0x000fe200078e00ff */
[----:B------:R-:W-:Y:S03]  /*3b60*/  SHF.R.U32.HI R35, RZ, R18, R35 ;  /* 0x00000012ff237219 */ /* 0x000fe60000011623 */
[----:B------:R-:W-:Y:S01]  /*3b70*/  IMAD.HI.U32 R34, R11, R4, RZ ;  /* 0x000000040b227227 */ /* 0x000fe200078e00ff */
[----:B------:R-:W-:Y:S02]  /*3b80*/  @P2 SHF.R.U32.HI R3, RZ, R5, R38 ;  /* 0x00000005ff032219 */ /* 0x000fe40000011626 */
[----:B------:R-:W-:Y:S02]  /*3b90*/  SEL R9, R8, R35, !P0 ;  /* 0x0000002308097207 */ /* 0x000fe40004000000 */
[----:B------:R-:W-:Y:S01]  /*3ba0*/  @P2 SHF.R.U32.HI R11, RZ, R5, R34 ;  /* 0x00000005ff0b2219 */ /* 0x000fe20000011622 */
[C---:B------:R-:W-:Y:S01]  /*3bb0*/  IMAD R10, R72.reuse, R3, RZ ;  /* 0x00000003480a7224 */ /* 0x040fe200078e02ff */
[----:B------:R-:W-:Y:S01]  /*3bc0*/  SEL R3, R13, R36, !P4 ;  /* 0x000000240d037207 */ /* 0x000fe20006000000 */
[C---:B------:R-:W-:Y:S03]  /*3bd0*/  IMAD.HI.U32 R14, R9.reuse, R4, RZ ;  /* 0x00000004090e7227 */ /* 0x040fe600078e00ff */
[----:B------:R-:W-:Y:S01]  /*3be0*/  ISETP.GE.AND P0, PT, R9, R10, PT ;  /* 0x0000000a0900720c */ /* 0x000fe20003f06270 */
[C---:B------:R-:W-:Y:S01]  /*3bf0*/  IMAD R12, R72.reuse, R11, RZ ;  /* 0x0000000b480c7224 */ /* 0x040fe200078e02ff */
[-C--:B------:R-:W-:Y:S04]  /*3c00*/  SHF.R.U32.HI R14, RZ, R5.reuse, R14 ;  /* 0x00000005ff0e7219 */ /* 0x080fe8000001160e */
[----:B------:R-:W-:Y:S02]  /*3c10*/  ISETP.GE.OR P0, PT, R3, R12, P0 ;  /* 0x0000000c0300720c */ /* 0x000fe40000706670 */
[----:B------:R-:W-:Y:S05]  /*3c20*/  SEL R15, R9, R14, !P2 ;  /* 0x0000000e090f7207 */ /* 0x000fea0005000000 */
[----:B------:R-:W-:Y:S04]  /*3c30*/  IMAD.MOV R14, RZ, RZ, -R15 ;  /* 0x000000ffff0e7224 */ /* 0x000fe800078e0a0f */
[----:B------:R-:W-:Y:S02]  /*3c40*/  IMAD R14, R72, R14, R9 ;  /* 0x0000000e480e7224 */ /* 0x000fe400078e0209 */
[C---:B------:R-:W-:Y:S05]  /*3c50*/  @!P0 IMAD.HI.U32 R10, R3.reuse, R4, RZ ;  /* 0x00000004030a8227 */ /* 0x040fea00078e00ff */
[----:B------:R-:W-:Y:S04]  /*3c60*/  @!P0 SHF.R.U32.HI R10, RZ, R5, R10 ;  /* 0x00000005ff0a8219 */ /* 0x000fe8000001160a */
[----:B------:R-:W-:Y:S01]  /*3c70*/  @!P0 SEL R0, R3, R10, !P2 ;  /* 0x0000000a03008207 */ /* 0x000fe20005000000 */
[----:B------:R-:W-:Y:S03]  /*3c80*/  IMAD.MOV R10, RZ, RZ, -R3 ;  /* 0x000000ffff0a7224 */ /* 0x000fe600078e0a03 */
[----:B------:R-:W-:Y:S01]  /*3c90*/  @!P0 IADD3 R15, PT, PT, R15, -R0, RZ ;  /* 0x800000000f0f8210 */ /* 0x000fe20007ffe0ff */
[----:B------:R-:W-:Y:S01]  /*3ca0*/  @!P0 IMAD R0, R11, R14, R0 ;  /* 0x0000000e0b008224 */ /* 0x000fe200078e0200 */
[----:B------:R-:W-:Y:S01]  /*3cb0*/  IADD3 R11, PT, PT, -R9, RZ, RZ ;  /* 0x000000ff090b7210 */ /* 0x000fe20007ffe1ff */
[----:B------:R-:W-:Y:S02]  /*3cc0*/  IMAD R13, R2, R10, R13 ;  /* 0x0000000a020d7224 */ /* 0x000fe400078e020d */
[----:B------:R-:W-:Y:S02]  /*3cd0*/  @!P0 IMAD R9, R15, R72, R3 ;  /* 0x000000480f098224 */ /* 0x000fe400078e0203 */
[----:B------:R-:W-:Y:S02]  /*3ce0*/  @!P0 IMAD.MOV.U32 R3, RZ, RZ, R0 ;  /* 0x000000ffff038224 */ /* 0x000fe400078e0000 */
[----:B------:R-:W-:Y:S02]  /*3cf0*/  IMAD R8, R6, R11, R8 ;  /* 0x0000000b06087224 */ /* 0x000fe400078e0208 */
[----:B------:R-:W-:Y:S02]  /*3d00*/  IMAD R13, R3, R2, R13 ;  /* 0x00000002030d7224 */ /* 0x000fe400078e020d */
[----:B------:R-:W-:Y:S02]  /*3d10*/  IMAD R8, R9, R6, R8 ;  /* 0x0000000609087224 */ /* 0x000fe400078e0208 */
.L_x_68:
[----:B------:R-:W-:Y:S05]  /*3d20*/  BRA.U UP1, `(.L_x_69) ;  /* 0x0000000101107547 */ /* 0x000fea000b800000 */
[----:B------:R-:W-:Y:S04]  /*3d30*/  MOV R0, UR6 ;  /* 0x0000000600007c02 */ /* 0x000fe80008000f00 */
[----:B------:R-:W-:Y:S04]  /*3d40*/  SHF.L.U32 R3, R0, 0x1f, RZ ;  /* 0x0000001f00037819 */ /* 0x000fe800000006ff */
[----:B------:R-:W2:Y:S02]  /*3d50*/  SYNCS.PHASECHK.TRANS64.TRYWAIT P0, [UR7+0x98], R3 ;  /* 0x00009803ff0075a7 */ /* 0x000ea40008001107 */
[----:B--2---:R-:W-:Y:S05]  /*3d60*/  @!P0 BRA `(.L_x_70) ;  /* 0x0000007800088947 */ /* 0x004fea0003800000 */
.L_x_69:
[----:B------:R-:W-:Y:S02]  /*3d70*/  R2UR UR35, R21 ;  /* 0x00000000152372ca */ /* 0x000fe400000e0000 */
[----:B------:R-:W-:Y:S02]  /*3d80*/  R2UR UR34, R20 ;  /* 0x00000000142272ca */ /* 0x000fe400000e0000 */
[----:B------:R-:W-:Y:S02]  /*3d90*/  ISETP.NE.U32.AND P2, PT, RZ, UR4, PT ;  /* 0x00000004ff007c0c */ /* 0x000fe4000bf45070 */
[----:B------:R-:W-:Y:S02]  /*3da0*/  SHF.L.U32 R12, R31, 0x1f, RZ ;  /* 0x0000001f1f0c7819 */ /* 0x000fe400000006ff */
[----:B------:R-:W-:Y:S05]  /*3db0*/  ISETP.NE.AND.EX P2, PT, RZ, UR5, PT, P2 ;  /* 0x00000005ff007c0c */ /* 0x000fea000bf45320 */
[----:B------:R-:W-:Y:S02]  /*3dc0*/  USHF.L.U32 UR35, UR35, 0x7, URZ ;  /* 0x0000000723237899 */ /* 0x000fe400080006ff */
[----:B------:R-:W-:Y:S01]  /*3dd0*/  USHF.L.U32 UR34, UR34, 0x8, URZ ;  /* 0x0000000822227899 */ /* 0x000fe200080006ff */
[----:B------:R-:W-:Y:S11]  /*3de0*/  BRA.U !UP3, `(.L_x_71) ;  /* 0x000000010b347547 */ /* 0x000ff6000b800000 */
[----:B------:R-:W-:Y:S01]  /*3df0*/  UPLOP3.LUT UP0, UPT, UPT, UPT, UP2, 0x80, 0x8 ;  /* 0x000000000008789c */ /* 0x000fe20003f0f020 */
[----:B--2---:R-:W-:Y:S02]  /*3e00*/  HFMA2 R0, -RZ, RZ, 0, 5.9604644775390625e-08 ;  /* 0x00000001ff007431 */ /* 0x004fe400000001ff */
[----:B------:R-:W-:Y:S03]  /*3e10*/  IMAD.MOV.U32 R171, RZ, RZ, 0x1 ;  /* 0x00000001ffab7424 */ /* 0x000fe600078e00ff */
[----:B------:R-:W-:Y:S05]  /*3e20*/  PLOP3.LUT P0, PT, PT, PT, UP0, 0x80, 0x8 ;  /* 0x000000000008781c */ /* 0x000fea0003f0f008 */
[----:B------:R-:W2:Y:S01]  /*3e30*/  @UP0 LDCU.64 UR10, c[0x0][0x888] ;  /* 0x00011100ff0a07ac */ /* 0x000ea20008000a00 */
[----:B------:R-:W-:Y:S07]  /*3e40*/  @UP0 UIMAD UR8, UR36, UR4, URZ ;  /* 0x00000004240802a4 */ /* 0x000fee000f8e02ff */
[----:B------:R-:W-:Y:S01]  /*3e50*/  @!P0 PRMT R171, R0, 0x7610, R171 ;  /* 0x0000761000ab8816 */ /* 0x000fe200000000ab */
[----:B--2---:R-:W-:Y:S03]  /*3e60*/  @UP0 UIMAD.WIDE UR10, UR8, 0x4, UR10 ;  /* 0x00000004080a08a5 */ /* 0x004fe6000f8e020a */
[----:B------:R-:W2:Y:S03]  /*3e70*/  @!UP0 LDCU UR8, c[0x0][0x880] ;  /* 0x00011000ff0887ac */ /* 0x000ea60008000800 */
[----:B------:R-:W-:Y:S01]  /*3e80*/  IMAD.U32 R10, RZ, RZ, UR10 ;  /* 0x0000000aff0a7e24 */ /* 0x000fe2000f8e00ff */
[----:B------:R-:W-:Y:S05]  /*3e90*/  MOV R11, UR11 ;  /* 0x0000000b000b7c02 */ /* 0x000fea0008000f00 */
[----:B-----5:R3:W5:Y:S02]  /*3ea0*/  @P0 LDG.E R81, desc[UR46][R10.64] ;  /* 0x0000002e0a510981 */ /* 0x020764000c1e1900 */
[----:B--23--:R-:W-:Y:S07]  /*3eb0*/  @!P0 IMAD.U32 R81, RZ, RZ, UR8 ;  /* 0x00000008ff518e24 */ /* 0x00cfee000f8e00ff */
.L_x_71:
[----:B-----5:R-:W-:Y:S01]  /*3ec0*/  @!P2 FSETP.EQ.AND P0, PT, R81, RZ, PT ;  /* 0x000000ff5100a20b */ /* 0x020fe20003f02000 */
[----:B------:R-:W-:Y:S01]  /*3ed0*/  @!UPT UIADD3 URZ, UPT, UPT, URZ, URZ, URZ ;  /* 0x000000fffffff290 */ /* 0x000fe2000fffe0ff */
[----:B------:R-:W-:Y:S11]  /*3ee0*/  @!P2 BRA `(.L_x_72) ;  /* 0x000000000014a947 */ /* 0x000ff60003800000 */
[----:B------:R-:W-:Y:S02]  /*3ef0*/  LOP3.LUT P2, RZ, R171, 0xff, RZ, 0xc0, !PT ;  /* 0x000000ffabff7812 */ /* 0x000fe4000784c0ff */
[----:B------:R-:W-:Y:S04]  /*3f00*/  PLOP3.LUT P0, PT, PT, PT, UP0, 0x80, 0x8 ;  /* 0x000000000008781c */ /* 0x000fe80003f0f008 */
[----:B------:R-:W-:Y:S07]  /*3f10*/  PLOP3.LUT P0, PT, P0, PT, PT, 0x8, 0x80 ;  /* 0x000000000080781c */ /* 0x000fee000070e170 */
[----:B------:R-:W-:Y:S11]  /*3f20*/  @P2 FSETP.EQ.AND P0, PT, R81, RZ, PT ;  /* 0x000000ff5100220b */ /* 0x000ff60003f02000 */
[----:B------:R-:W-:Y:S02]  /*3f30*/  @!UPT UIADD3 URZ, UPT, UPT, URZ, URZ, URZ ;  /* 0x000000fffffff290 */ /* 0x000fe4000fffe0ff */
.L_x_72:
[----:B------:R-:W3:Y:S01]  /*3f40*/  SYNCS.PHASECHK.TRANS64.TRYWAIT P2, [UR7+0x70], R12 ;  /* 0x0000700cff0075a7 */ /* 0x000ee20008041107 */
[----:B------:R-:W-:Y:S04]  /*3f50*/  ELECT P4, URZ, PT ;  /* 0x0000000000ff782f */ /* 0x000fe80003880000 */
[----:B------:R-:W-:Y:S11]  /*3f60*/  PLOP3.LUT P4, PT, P0, P4, PT, 0xf2, 0x2f ;  /* 0x00000000002f781c */ /* 0x000ff60000789e72 */
[----:B------:R-:W-:Y:S02]  /*3f70*/  @!UPT UIADD3 URZ, UPT, UPT, URZ, URZ, URZ ;  /* 0x000000fffffff290 */ /* 0x000fe4000fffe0ff */
[----:B-1----:R-:W-:Y:S05]  /*3f80*/  @!P4 IADD3 R9, P0, PT, R32, 0x580, RZ ;  /* 0x000005802009c810 */ /* 0x002fea0007f1e0ff */
[----:B--2---:R-:W-:Y:S01]  /*3f90*/  @!P4 IMAD.X R0, RZ, RZ, R33, P0 ;  /* 0x000000ffff00c224 */ /* 0x004fe200000e0621 */
[----:B---3--:R-:W-:Y:S07]  /*3fa0*/  @!P2 BRA `(.L_x_73) ;  /* 0x000000740090a947 */ /* 0x008fee0003800000 */
.L_x_155:
[----:B------:R-:W-:Y:S01]  /*3fb0*/  @!P4 R2UR UR8, R0 ;  /* 0x000000000008c2ca */ /* 0x000fe200000e0000 */
[----:B------:R-:W-:Y:S01]  /*3fc0*/  VOTEU.ALL UP1, P4 ;  /* 0x0000000000ff7886 */ /* 0x000fe20002020000 */
[----:B------:R-:W-:Y:S01]  /*3fd0*/  @!P4 R2UR UR9, R9 ;  /* 0x000000000909c2ca */ /* 0x000fe200000e0000 */
[----:B------:R-:W-:Y:S01]  /*3fe0*/  @!P4 IMAD.MOV.U32 R0, RZ, RZ, 0x2000 ;  /* 0x00002000ff00c424 */ /* 0x000fe200078e00ff */
[----:B------:R-:W-:Y:S01]  /*3ff0*/  UMOV UR10, 0x0 ;  /* 0x00000000000a7882 */ /* 0x000fe20000000000 */
[----:B------:R-:W-:Y:S01]  /*4000*/  UMOV UR11, 0x10000000 ;  /* 0x10000000000b7882 */ /* 0x000fe20000000000 */
[----:B------:R-:W-:Y:S01]  /*4010*/  @!UP1 UIADD3 UR32, UPT, UPT, UR7, 0x200, URZ ;  /* 0x0000020007209890 */ /* 0x000fe2000fffe0ff */
[----:B------:R-:W-:Y:S01]  /*4020*/  @!P4 IADD3 R9, P0, PT, R32, 0x580, RZ ;  /* 0x000005802009c810 */ /* 0x000fe20007f1e0ff */
[----:B------:R-:W-:Y:S05]  /*4030*/  VOTEU.ALL UP1, P4 ;  /* 0x0000000000ff7886 */ /* 0x000fea0002020000 */
[----:B------:R-:W-:Y:S01]  /*4040*/  IMAD.U32 R11, RZ, RZ, UR8 ;  /* 0x00000008ff0b7e24 */ /* 0x000fe2000f8e00ff */
[----:B------:R-:W-:Y:S01]  /*4050*/  UPRMT UR8, UR37, 0x654, UR33 ;  /* 0x0000065425087896 */ /* 0x000fe20008000021 */
[----:B------:R-:W-:Y:S03]  /*4060*/  IMAD.U32 R10, RZ, RZ, UR9 ;  /* 0x00000009ff0a7e24 */ /* 0x000fe6000f8e00ff */
[----:B------:R-:W-:Y:S02]  /*4070*/  @!P4 R2UR UR15, R11 ;  /* 0x000000000b0fc2ca */ /* 0x000fe400000e0000 */
[----:B------:R-:W-:Y:S11]  /*4080*/  @!P4 R2UR UR14, R10 ;  /* 0x000000000a0ec2ca */ /* 0x000ff600000e0000 */
[----:B------:R-:W-:Y:S02]  /*4090*/  @!UPT UIADD3 URZ, UPT, UPT, URZ, URZ, URZ ;  /* 0x000000fffffff290 */ /* 0x000fe4000fffe0ff */
[----:B------:R2:W-:Y:S01]  /*40a0*/  @!UP1 UTMALDG.3D [UR32], [UR14], desc[UR10] ;  /* 0x00000a200e0095b4 */ /* 0x0005e20008011000 */
[----:B------:R3:W-:Y:S01]  /*40b0*/  @!P4 SYNCS.ARRIVE.TRANS64.RED.A0TR RZ, [UR7+0x50], R0 ;  /* 0x00005000ffffc9a7 */ /* 0x0007e20008300407 */
[----:B------:R-:W-:Y:S01]  /*40c0*/  SYNCS.ARRIVE.TRANS64.RED.A1T0 RZ, [UR8], RZ ;  /* 0x000000ffffff79a7 */ /* 0x000fe20008100408 */
[----:B---3--:R-:W-:Y:S01]  /*40d0*/  @!P4 IMAD.X R0, RZ, RZ, R33, P0 ;  /* 0x000000ffff00c224 */ /* 0x008fe200000e0621 */
[----:B------:R-:W3:Y:S02]  /*40e0*/  SYNCS.PHASECHK.TRANS64.TRYWAIT P2, [UR7+0x78], R12 ;  /* 0x0000780cff0075a7 */ /* 0x000ee40008041107 */
[----:B--23--:R-:W-:Y:S05]  /*40f0*/  @!P2 BRA `(.L_x_74) ;  /* 0x000000740054a947 */ /* 0x00cfea0003800000 */
.L_x_157:
        /* <DEDUP_REMOVED lines=8> */
[----:B------:R-:W-:Y:S01]  /*4180*/  @!UP1 UIADD3 UR24, UPT, UPT, UR7, 0x2200, URZ ;  /* 0x0000220007189890 */ /* 0x000fe2000fffe0ff */
[----:B------:R-:W-:Y:S01]  /*4190*/  VOTEU.ALL UP1, P4 ;  /* 0x0000000000ff7886 */ /* 0x000fe20002020000 */
[----:B------:R-:W-:Y:S01]  /*41a0*/  UMOV UR27, UR35 ;  /* 0x00000023001b7c82 */ /* 0x000fe20008000000 */
[----:B------:R-:W-:Y:S02]  /*41b0*/  UMOV UR28, UR36 ;  /* 0x00000024001c7c82 */ /* 0x000fe40008000000 */
[----:B------:R-:W-:Y:S01]  /*41c0*/  IMAD.U32 R11, RZ, RZ, UR8 ;  /* 0x00000008ff0b7e24 */ /* 0x000fe2000f8e00ff */
[----:B------:R-:W-:Y:S01]  /*41d0*/  UPRMT UR8, UR37, 0x654, UR25 ;  /* 0x0000065425087896 */ /* 0x000fe20008000019 */
[----:B------:R-:W-:Y:S02]  /*41e0*/  IMAD.U32 R10, RZ, RZ, UR9 ;  /* 0x00000009ff0a7e24 */ /* 0x000fe4000f8e00ff */
[----:B------:R-:W-:Y:S01]  /*41f0*/  @!P4 IMAD.X R20, RZ, RZ, R33, P0 ;  /* 0x000000ffff14c224 */ /* 0x000fe200000e0621 */
[----:B------:R-:W-:Y:S02]  /*4200*/  @!P4 R2UR UR15, R11 ;  /* 0x000000000b0fc2ca */ /* 0x000fe400000e0000 */
[----:B------:R-:W-:Y:S11]  /*4210*/  @!P4 R2UR UR14, R10 ;  /* 0x000000000a0ec2ca */ /* 0x000ff600000e0000 */
[----:B------:R-:W-:Y:S02]  /*4220*/  @!UPT UIADD3 URZ, UPT, UPT, URZ, URZ, URZ ;  /* 0x000000fffffff290 */ /* 0x000fe4000fffe0ff */
[----:B------:R2:W-:Y:S01]  /*4230*/  @!UP1 UTMALDG.3D [UR24], [UR14], desc[UR10] ;  /* 0x00000a180e0095b4 */ /* 0x0005e20008011000 */
[----:B------:R2:W-:Y:S01]  /*4240*/  @!P4 SYNCS.ARRIVE.TRANS64.RED.A0TR RZ, [UR7+0x58], R0 ;  /* 0x00005800ffffc9a7 */ /* 0x0005e20008300407 */
[----:B------:R-:W-:Y:S01]  /*4250*/  SYNCS.ARRIVE.TRANS64.RED.A1T0 RZ, [UR8], RZ ;  /* 0x000000ffffff79a7 */ /* 0x000fe20008100408 */
[----:B------:R-:W3:Y:S02]  /*4260*/  SYNCS.PHASECHK.TRANS64.TRYWAIT P2, [UR7+0x80], R12 ;  /* 0x0000800cff0075a7 */ /* 0x000ee40008041107 */
[----:B--23--:R-:W-:Y:S05]  /*4270*/  @!P2 BRA `(.L_x_75) ;  /* 0x00000074000ca947 */ /* 0x00cfea0003800000 */
.L_x_159:
[----:B------:R-:W2:Y:S01]  /*4280*/  LDC.64 R14, c[0x0][0xb10] ;  /* 0x0002c400ff0e7b82 */ /* 0x000ea20000000a00 */
[----:B------:R-:W-:Y:S01]  /*4290*/  @!P4 R2UR UR8, R20 ;  /* 0x000000001408c2ca */ /* 0x000fe200000e0000 */
[----:B------:R-:W-:Y:S01]  /*42a0*/  VOTEU.ALL UP1, P4 ;  /* 0x0000000000ff7886 */ /* 0x000fe20002020000 */
[----:B------:R-:W-:Y:S01]  /*42b0*/  @!P4 R2UR UR9, R21 ;  /* 0x000000001509c2ca */ /* 0x000fe200000e0000 */
[----:B------:R-:W-:Y:S01]  /*42c0*/  UMOV UR10, 0x0 ;  /* 0x00000000000a7882 */ /* 0x000fe20000000000 */
[----:B------:R-:W-:Y:S03]  /*42d0*/  UMOV UR11, 0x10000000 ;  /* 0x10000000000b7882 */ /* 0x000fe60000000000 */
[----:B------:R-:W3:Y:S01]  /*42e0*/  LDC.64 R10, c[0x0][0xb18] ;  /* 0x0002c600ff0a7b82 */ /* 0x000ee20000000a00 */
[----:B------:R-:W-:Y:S01]  /*42f0*/  @!UP1 UIADD3 UR18, UPT, UPT, UR34, 0x80, URZ ;  /* 0x0000008022129890 */ /* 0x000fe2000fffe0ff */
[----:B------:R-:W-:Y:S01]  /*4300*/  @P3 SHF.R.U32.HI R28, RZ, 0x10, R25 ;  /* 0x00000010ff1c3819 */ /* 0x000fe20000011619 */
[----:B------:R-:W-:Y:S01]  /*4310*/  @!UP1 UIADD3 UR16, UPT, UPT, UR7, 0x4200, URZ ;  /* 0x0000420007109890 */ /* 0x000fe2000fffe0ff */
[----:B------:R-:W-:Y:S01]  /*4320*/  VIADD R30, R30, 0x1 ;  /* 0x000000011e1e7836 */ /* 0x000fe20000000000 */
[----:B------:R-:W-:Y:S03]  /*4330*/  VOTEU.ALL UP1, P4 ;  /* 0x0000000000ff7886 */ /* 0x000fe60002020000 */
[----:B------:R-:W5:Y:S01]  /*4340*/  @!P1 LDC R0, c[0x0][0xb20] ;  /* 0x0002c800ff009b82 */ /* 0x000f620000000800 */
[----:B------:R-:W-:Y:S01]  /*4350*/  UMOV UR19, UR35 ;  /* 0x0000002300137c82 */ /* 0x000fe20008000000 */
[----:B------:R-:W-:Y:S01]  /*4360*/  IMAD.U32 R21, RZ, RZ, UR8 ;  /* 0x00000008ff157e24 */ /* 0x000fe2000f8e00ff */
[----:B------:R-:W-:Y:S05]  /*4370*/  UMOV UR20, UR36 ;  /* 0x0000002400147c82 */ /* 0x000fea0008000000 */
[----:B-1----:R-:W1:Y:S01]  /*4380*/  @!P1 LDC R3, c[0x0][0xb0c] ;  /* 0x0002c300ff039b82 */ /* 0x002e620000000800 */
[----:B------:R-:W-:Y:S01]  /*4390*/  IMAD.U32 R20, RZ, RZ, UR9 ;  /* 0x00000009ff147e24 */ /* 0x000fe2000f8e00ff */
[----:B------:R-:W-:Y:S01]  /*43a0*/  UPRMT UR8, UR37, 0x654, UR17 ;  /* 0x0000065425087896 */ /* 0x000fe20008000011 */
[----:B------:R-:W-:Y:S03]  /*43b0*/  @!P4 R2UR UR15, R21 ;  /* 0x00000000150fc2ca */ /* 0x000fe600000e0000 */
[----:B------:R-:W-:Y:S01]  /*43c0*/  @!P4 R2UR UR14, R20 ;  /* 0x00000000140ec2ca */ /* 0x000fe200000e0000 */
[----:B------:R-:W-:Y:S11]  /*43d0*/  @!P4 IMAD.MOV.U32 R20, RZ, RZ, 0x2000 ;  /* 0x00002000ff14c424 */ /* 0x000ff600078e00ff */
[----:B------:R-:W-:Y:S01]  /*43e0*/  @!UPT UIADD3 URZ, UPT, UPT, URZ, URZ, URZ ;  /* 0x000000fffffff290 */ /* 0x000fe2000fffe0ff */
[----:B------:R1:W-:Y:S01]  /*43f0*/  @!UP1 UTMALDG.3D [UR16], [UR14], desc[UR10] ;  /* 0x00000a100e0095b4 */ /* 0x0003e20008011000 */
[----:B------:R1:W-:Y:S02]  /*4400*/  @!P4 SYNCS.ARRIVE.TRANS64.RED.A0TR RZ, [UR7+0x60], R20 ;  /* 0x00006014ffffc9a7 */ /* 0x0003e40008300407 */
[----:B-1----:R-:W-:Y:S01]  /*4410*/  @!P1 ISETP.NE.AND P2, PT, R3, 0x1, PT ;  /* 0x000000010300980c */ /* 0x002fe20003f45270 */
[C---:B--2---:R-:W-:Y:S01]  /*4420*/  @!P1 IMAD.HI.U32 R14, R13.reuse, R14, RZ ;  /* 0x0000000e0d0e9227 */ /* 0x044fe200078e00ff */
[----:B---3--:R-:W-:Y:S03]  /*4430*/  @!P1 ISETP.NE.AND P0, PT, R10, 0x1, PT ;  /* 0x000000010a00980c */ /* 0x008fe60003f05270 */
[C---:B------:R-:W-:Y:S01]  /*4440*/  @!P1 IMAD.HI.U32 R11, R8.reuse, R11, RZ ;  /* 0x0000000b080b9227 */ /* 0x040fe200078e00ff */
[----:B------:R-:W-:Y:S04]  /*4450*/  @!P1 SHF.R.U32.HI R14, RZ, R15, R14 ;  /* 0x0000000fff0e9219 */ /* 0x000fe8000001160e */
[----:B-----5:R-:W-:Y:S01]  /*4460*/  @!P1 SHF.R.U32.HI R9, RZ, R0, R11 ;  /* 0x00000000ff099219 */ /* 0x020fe2000001160b */
[----:B------:R-:W-:Y:S01]  /*4470*/  SYNCS.ARRIVE.TRANS64.RED.A1T0 RZ, [UR8], RZ ;  /* 0x000000ffffff79a7 */ /* 0x000fe20008100408 */
[----:B------:R-:W-:Y:S02]  /*4480*/  @!P1 SEL R14, R13, R14, !P2 ;  /* 0x0000000e0d0e9207 */ /* 0x000fe40005000000 */
[----:B------:R-:W-:Y:S01]  /*4490*/  @!P1 SEL R9, R8, R9, !P0 ;  /* 0x0000000908099207 */ /* 0x000fe20004000000 */
[----:B------:R-:W1:Y:S04]  /*44a0*/  SYNCS.PHASECHK.TRANS64.TRYWAIT P5, [UR7+0x88], R12 ;  /* 0x0000880cff0075a7 */ /* 0x000e6800080a1107 */
[----:B------:R-:W-:Y:S02]  /*44b0*/  @!P1 IMAD.IADD R0, R9, 0x1, -R14 ;  /* 0x0000000109009824 */ /* 0x000fe400078e0a0e */
[----:B------:R-:W-:Y:S02]  /*44c0*/  @!P1 IMAD.IADD R9, R14, 0x1, -R9 ;  /* 0x000000010e099824 */ /* 0x000fe400078e0a09 */
[----:B------:R-:W-:Y:S02]  /*44d0*/  @!P1 IMAD R13, R0, R3, R13 ;  /* 0x00000003000d9224 */ /* 0x000fe400078e020d */
[----:B------:R-:W-:Y:S01]  /*44e0*/  @!P1 IMAD R8, R9, R10, R8 ;  /* 0x0000000a09089224 */ /* 0x000fe200078e0208 */
[----:B-1----:R-:W-:Y:S06]  /*44f0*/  @!P5 BRA `(.L_x_76) ;  /* 0x000000700084d947 */ /* 0x002fec0003800000 */
.L_x_161:
[----:B-1----:R-:W-:Y:S01]  /*4500*/  @!P4 IADD3 R3, P0, PT, R32, 0x580, RZ ;  /* 0x000005802003c810 */ /* 0x002fe20007f1e0ff */
[----:B------:R-:W-:Y:S01]  /*4510*/  VOTEU.ALL UP1, P4 ;  /* 0x0000000000ff7886 */ /* 0x000fe20002020000 */
[----:B------:R-:W-:Y:S01]  /*4520*/  UMOV UR18, 0x0 ;  /* 0x0000000000127882 */ /* 0x000fe20000000000 */
[----:B------:R-:W-:Y:S01]  /*4530*/  UMOV UR19, 0x10000000 ;  /* 0x1000000000137882 */ /* 0x000fe20000000000 */
[----:B------:R-:W-:Y:S01]  /*4540*/  @!P4 R2UR UR9, R3 ;  /* 0x000000000309c2ca */ /* 0x000fe200000e0000 */
[----:B------:R-:W-:Y:S01]  /*4550*/  @!P4 IMAD.X R0, RZ, RZ, R33, P0 ;  /* 0x000000ffff00c224 */ /* 0x000fe200000e0621 */
[----:B------:R-:W-:Y:S01]  /*4560*/  @!UP1 UIADD3 UR10, UPT, UPT, UR34, 0xc0, URZ ;  /* 0x000000c0220a9890 */ /* 0x000fe2000fffe0ff */
[----:B------:R-:W-:Y:S01]  /*4570*/  ISETP.NE.AND P0, PT, R30, 0x2, PT ;  /* 0x000000021e00780c */ /* 0x000fe20003f05270 */
[----:B------:R-:W-:Y:S01]  /*4580*/  UMOV UR11, UR35 ;  /* 0x00000023000b7c82 */ /* 0x000fe20008000000 */
[----:B------:R-:W-:Y:S01]  /*4590*/  UMOV UR12, UR36 ;  /* 0x00000024000c7c82 */ /* 0x000fe20008000000 */
[----:B------:R-:W-:Y:S01]  /*45a0*/  @!P4 R2UR UR8, R0 ;  /* 0x000000000008c2ca */ /* 0x000fe200000e0000 */
[----:B------:R-:W-:Y:S01]  /*45b0*/  IMAD.IADD R20, R8, 0x1, R147 ;  /* 0x0000000108147824 */ /* 0x000fe200078e0293 */
[----:B------:R-:W-:Y:S01]  /*45c0*/  @P3 R2UR UR36, R28 ;  /* 0x000000001c2432ca */ /* 0x000fe200000e0000 */
[----:B------:R-:W-:Y:S01]  /*45d0*/  IMAD.IADD R21, R13, 0x1, R170 ;  /* 0x000000010d157824 */ /* 0x000fe200078e02aa */
[----:B------:R-:W-:Y:S02]  /*45e0*/  SEL R0, RZ, 0x1, P0 ;  /* 0x00000001ff007807 */ /* 0x000fe40000000000 */
[----:B------:R-:W-:Y:S01]  /*45f0*/  LOP3.LUT R31, R31, 0x1, RZ, 0x3c, !PT ;  /* 0x000000011f1f7812 */ /* 0x000fe200078e3cff */
[----:B------:R-:W-:Y:S01]  /*4600*/  IMAD.U32 R10, RZ, RZ, UR9 ;  /* 0x00000009ff0a7e24 */ /* 0x000fe2000f8e00ff */
[----:B------:R-:W-:Y:S01]  /*4610*/  @!UP1 UIADD3 UR9, UPT, UPT, UR7, 0x68, URZ ;  /* 0x0000006807099890 */ /* 0x000fe2000fffe0ff */
[----:B------:R-:W-:Y:S02]  /*4620*/  LOP3.LUT R29, R29, R0, RZ, 0x3c, !PT ;  /* 0x000000001d1d7212 */ /* 0x000fe400078e3cff */
[----:B------:R-:W-:Y:S02]  /*4630*/  SEL R30, R30, RZ, P0 ;  /* 0x000000ff1e1e7207 */ /* 0x000fe40000000000 */
[----:B------:R-:W-:Y:S01]  /*4640*/  IMAD.U32 R11, RZ, RZ, UR8 ;  /* 0x00000008ff0b7e24 */ /* 0x000fe2000f8e00ff */
[----:B------:R-:W-:Y:S01]  /*4650*/  @!P4 R2UR UR14, R10 ;  /* 0x000000000a0ec2ca */ /* 0x000fe200000e0000 */
[----:B------:R-:W-:Y:S01]  /*4660*/  @!UP1 UIADD3 UR8, UPT, UPT, UR7, 0x6200, URZ ;  /* 0x0000620007089890 */ /* 0x000fe2000fffe0ff */
[----:B------:R-:W-:Y:S02]  /*4670*/  VOTEU.ALL UP1, P4 ;  /* 0x0000000000ff7886 */ /* 0x000fe40002020000 */
[----:B------:R-:W-:Y:S11]  /*4680*/  @!P4 R2UR UR15, R11 ;  /* 0x000000000b0fc2ca */ /* 0x000ff600000e0000 */
[----:B------:R-:W-:Y:S02]  /*4690*/  @!UPT UIADD3 URZ, UPT, UPT, URZ, URZ, URZ ;  /* 0x000000fffffff290 */ /* 0x000fe4000fffe0ff */
[----:B------:R2:W-:Y:S01]  /*46a0*/  @!UP1 UTMALDG.3D [UR8], [UR14], desc[UR18] ;  /* 0x000012080e0095b4 */ /* 0x0005e20008011000 */
[----:B------:R2:W-:Y:S01]  /*46b0*/  @!P4 SYNCS.ARRIVE.TRANS64.RED.A0TR RZ, [UR7+0x68], R23 ;  /* 0x00006817ffffc9a7 */ /* 0x0005e20008300407 */
[----:B------:R-:W-:Y:S01]  /*46c0*/  UPLOP3.LUT UP1, UPT, UPT, UPT, UPT, 0x80, 0x8 ;  /* 0x000000000008789c */ /* 0x000fe20003f2f070 */
[----:B------:R-:W-:Y:S01]  /*46d0*/  SYNCS.ARRIVE.TRANS64.RED.A1T0 RZ, [UR13], RZ ;  /* 0x000000ffffff79a7 */ /* 0x000fe2000810040d */
[----:B------:R-:W-:Y:S09]  /*46e0*/  @P3 BRA `(.L_x_77) ;  /* 0xfffffff000943947 */ /* 0x000ff2000383ffff */
[----:B------:R-:W-:-:S04]  /*46f0*/  SHF.L.U32 R3, R31, 0x1f, RZ ;  /* 0x0000001f1f037819 */ /* 0x000fc800000006ff */
[----:B------:R-:W1:Y:S02]  /*4700*/  SYNCS.PHASECHK.TRANS64.TRYWAIT P0, [UR7+0x70], R3 ;  /* 0x00007003ff0075a7 */ /* 0x000e640008001107 */
[----:B-1----:R-:W-:Y:S05]  /*4710*/  @!P0 BRA `(.L_x_78) ;  /* 0x0000007000148947 */ /* 0x002fea0003800000 */
.L_x_163:
[----:B------:R-:W3:Y:S02]  /*4720*/  SYNCS.PHASECHK.TRANS64.TRYWAIT P0, [UR7+0x78], R3 ;  /* 0x00007803ff0075a7 */ /* 0x000ee40008001107 */
[----:B---3--:R-:W-:Y:S05]  /*4730*/  @!P0 BRA `(.L_x_79) ;  /* 0x0000007000248947 */ /* 0x008fea0003800000 */
.L_x_165:
[----:B------:R-:W3:Y:S02]  /*4740*/  SYNCS.PHASECHK.TRANS64.TRYWAIT P0, [UR7+0x80], R3 ;  /* 0x00008003ff0075a7 */ /* 0x000ee40008001107 */
[----:B---3--:R-:W-:Y:S05]  /*4750*/  @!P0 BRA `(.L_x_80) ;  /* 0x0000007000348947 */ /* 0x008fea0003800000 */
.L_x_167:
[----:B-1----:R-:W-:-:S07]  /*4760*/  MOV R0, UR7 ;  /* 0x0000000700007c02 */ /* 0x002fce0008000f00 */
.L_x_81:
[----:B-1----:R-:W-:-:S04]  /*4770*/  SHF.L.U32 R3, R31, 0x1f, RZ ;  /* 0x0000001f1f037819 */ /* 0x002fc800000006ff */
[----:B------:R1:W3:Y:S03]  /*4780*/  SYNCS.PHASECHK.TRANS64.TRYWAIT P0, [R0+URZ+0x88], R3 ;  /* 0x00008803000075a7 */ /* 0x0002e600080011ff */
[----:B---3--:R-:W-:Y:S05]  /*4790*/  @!P0 NANOSLEEP.SYNCS 0x989680 ;  /* 0x009896800000895d */ /* 0x008fea0003900000 */
[----:B------:R-:W3:Y:S02]  /*47a0*/  @!P0 SYNCS.PHASECHK.TRANS64 P0, [R0+URZ+0x88], R3 ;  /* 0x00008803000085a7 */ /* 0x000ee400080010ff */
[----:B--23--:R-:W-:Y:S05]  /*47b0*/  @P0 EXIT ;  /* 0x000000000000094d */ /* 0x00cfea0003800000 */
[----:B------:R-:W-:Y:S05]  /*47c0*/  BRA `(.L_x_81) ;  /* 0xfffffffc00e87947 */ /* 0x000fea000383ffff */
.L_x_66:
[----:B------:R-:W-:-:S06]  /*47d0*/  UISETP.GE.AND UP1, UPT, UR8, 0x4, UPT ;  /* 0x000000040800788c */ /* 0x000fcc000bf26270 */
[----:B------:R-:W-:-:S13]  /*47e0*/  PLOP3.LUT P0, PT, PT, PT, UP1, 0x80, 0x8 ;  /* 0x000000000008781c */ /* 0x000fda0003f0f018 */
[----:B------:R-:W-:Y:S05]  /*47f0*/  @!P0 EXIT ;  /* 0x000000000000894d */ /* 0x000fea0003800000 */
[----:B------:R-:W-:Y:S01]  /*4800*/  BAR.SYNC.DEFER_BLOCKING 0x6, 0xa0 ;  /* 0x0182800000007b1d */ /* 0x000fe20000010000 */
[C---:B------:R-:W-:Y:S01]  /*4810*/  IMAD.SHL.U32 R3, R185.reuse, 0x40, RZ ;  /* 0x00000040b9037824 */ /* 0x040fe200078e00ff */
[C---:B------:R-:W-:Y:S01]  /*4820*/  LOP3.LUT R189, R185.reuse, 0x60, RZ, 0xc0, !PT ;  /* 0x00000060b9bd7812 */ /* 0x040fe200078ec0ff */
[C---:B------:R-:W-:Y:S01]  /*4830*/  IMAD.SHL.U32 R172, R185.reuse, 0x8, RZ ;  /* 0x00000008b9ac7824 */ /* 0x040fe200078e00ff */
[C---:B------:R-:W-:Y:S01]  /*4840*/  LOP3.LUT R187, R185.reuse, 0x2, RZ, 0xc0, !PT ;  /* 0x00000002b9bb7812 */ /* 0x040fe200078ec0ff */
[----:B------:R-:W-:Y:S01]  /*4850*/  IMAD.U32 R79, R185, 0x10000, RZ ;  /* 0x00010000b94f7824 */ /* 0x000fe200078e00ff */
[----:B------:R-:W-:Y:S02]  /*4860*/  UMOV UR49, 0x400 ;  /* 0x0000040000317882 */ /* 0x000fe40000000000 */
[----:B------:R-:W1:Y:S01]  /*4870*/  LDC R177, c[0x0][0x370] ;  /* 0x0000dc00ffb17b82 */ /* 0x000e620000000800 */
[----:B------:R-:W-:Y:S01]  /*4880*/  ULEA UR49, UR37, UR49, 0x18 ;  /* 0x0000003125317291 */ /* 0x000fe2000f8ec0ff */
[----:B------:R-:W-:Y:S01]  /*4890*/  LOP3.LUT R5, R3, 0x180, RZ, 0xc0, !PT ;  /* 0x0000018003057812 */ /* 0x000fe200078ec0ff */
[----:B------:R-:W-:Y:S01]  /*48a0*/  HFMA2 R191, -RZ, RZ, 0, 0 ;  /* 0x00000000ffbf7431 */ /* 0x000fe200000001ff */
[----:B------:R-:W-:Y:S01]  /*48b0*/  LOP3.LUT R79, R79, 0x600000, RZ, 0xc0, !PT ;  /* 0x006000004f4f7812 */ /* 0x000fe200078ec0ff */
[----:B------:R-:W-:Y:S01]  /*48c0*/  UIADD3 UR4, UPT, UPT, UR49, 0x8200, URZ ;  /* 0x0000820031047890 */ /* 0x000fe2000fffe0ff */
[----:B------:R-:W-:Y:S01]  /*48d0*/  LOP3.LUT R172, R5, 0x30, R172, 0xf8, !PT ;  /* 0x0000003005ac7812 */ /* 0x000fe200078ef8ac */
[----:B------:R-:W-:Y:S01]  /*48e0*/  IMAD.MOV.U32 R76, RZ, RZ, RZ ;  /* 0x000000ffff4c7224 */ /* 0x000fe200078e00ff */
[----:B------:R-:W2:Y:S01]  /*48f0*/  LDC R74, c[0x0][0xb0c] ;  /* 0x0002c300ff4a7b82 */ /* 0x000ea20000000800 */
[----:B------:R-:W-:-:S02]  /*4900*/  LOP3.LUT R185, R185, 0x4, RZ, 0xc0, !PT ;  /* 0x00000004b9b97812 */ /* 0x000fc400078ec0ff */
[----:B------:R-:W-:Y:S02]  /*4910*/  CS2R R182, SRZ ;  /* 0x0000000000b67805 */ /* 0x000fe4000001ff00 */
[----:B------:R-:W-:Y:S02]  /*4920*/  LOP3.LUT R172, R172, 0x1e40, R3, 0xf8, !PT ;  /* 0x00001e40acac7812 */ /* 0x000fe400078ef803 */
[----:B------:R-:W-:Y:S02]  /*4930*/  CS2R R180, SRZ ;  /* 0x0000000000b47805 */ /* 0x000fe4000001ff00 */
[----:B------:R-:W-:Y:S01]  /*4940*/  IADD3 R184, PT, PT, -R185, 0x2, RZ ;  /* 0x00000002b9b87810 */ /* 0x000fe20007ffe1ff */
[----:B------:R-:W-:Y:S01]  /*4950*/  IMAD.MOV R176, RZ, RZ, -R187 ;  /* 0x000000ffffb07224 */ /* 0x000fe200078e0abb */
[----:B------:R-:W-:Y:S01]  /*4960*/  MOV R188, UR4 ;  /* 0x0000000400bc7c02 */ /* 0x000fe20008000f00 */
[----:B------:R-:W4:Y:S01]  /*4970*/  LDC R174, c[0x0][0xb20] ;  /* 0x0002c800ffae7b82 */ /* 0x000f220000000800 */
[----:B------:R-:W3:Y:S01]  /*4980*/  LDS R0, [UR49+0x130] ;  /* 0x00013031ff007984 */ /* 0x000ee20008000800 */
[----:B------:R-:W-:Y:S01]  /*4990*/  VIADD R186, R172, UR49 ;  /* 0x00000031acba7c36 */ /* 0x000fe20008000000 */
[----:B------:R-:W1:Y:S01]  /*49a0*/  LDCU.64 UR52, c[0x0][0x348] ;  /* 0x00006900ff3477ac */ /* 0x000e620008000a00 */
[----:B------:R-:W-:-:S02]  /*49b0*/  IMAD.MOV R175, RZ, RZ, -R185 ;  /* 0x000000ffffaf7224 */ /* 0x000fc400078e0ab9 */
[----:B------:R-:W-:Y:S01]  /*49c0*/  VIADD R186, R186, 0x200 ;  /* 0x00000200baba7836 */ /* 0x000fe20000000000 */
[----:B------:R-:W1:Y:S01]  /*49d0*/  LDCU.64 UR38, c[0x0][0x888] ;  /* 0x00011100ff2677ac */ /* 0x000e620008000a00 */
[----:B------:R-:W1:Y:S01]  /*49e0*/  LDC R73, c[0x0][0xb30] ;  /* 0x0002cc00ff497b82 */ /* 0x000e620000000800 */
[----:B------:R-:W1:Y:S01]  /*49f0*/  LDCU.64 UR44, c[0x0][0x890] ;  /* 0x00011200ff2c77ac */ /* 0x000e620008000a00 */
[----:B------:R-:W-:-:S06]  /*4a00*/  UIADD3 UR48, UPT, UPT, UR49, 0x200, URZ ;  /* 0x0000020031307890 */ /* 0x000fcc000fffe0ff */
[----:B------:R-:W1:Y:S08]  /*4a10*/  LDC.64 R168, c[0x0][0xb10] ;  /* 0x0002c400ffa87b82 */ /* 0x000e700000000a00 */
[----:B------:R-:W1:Y:S08]  /*4a20*/  LDC.64 R70, c[0x0][0xb18] ;  /* 0x0002c600ff467b82 */ /* 0x000e700000000a00 */
[----:B------:R-:W1:Y:S08]  /*4a30*/  LDC.64 R68, c[0x0][0xb28] ;  /* 0x0002ca00ff447b82 */ /* 0x000e700000000a00 */
[----:B------:R-:W1:Y:S01]  /*4a40*/  LDC.64 R166, c[0x0][0x8b0] ;  /* 0x00022c00ffa67b82 */ /* 0x000e620000000a00 */
[----:B---3--:R-:W-:-:S07]  /*4a50*/  IMAD.IADD R79, R0, 0x1, R79 ;  /* 0x00000001004f7824 */ /* 0x008fce00078e024f */
[----:B------:R-:W3:Y:S08]  /*4a60*/  LDC.64 R164, c[0x0][0x8a8] ;  /* 0x00022a00ffa47b82 */ /* 0x000ef00000000a00 */
[----:B--2-4-:R-:W1:Y:S02]  /*4a70*/  LDC R178, c[0x0][0x374] ;  /* 0x0000dd00ffb27b82 */ /* 0x014e640000000800 */
.L_x_126:
[C---:B------:R-:W-:Y:S02]  /*4a80*/  LEA R0, R191.reuse, UR49, 0x3 ;  /* 0x00000031bf007c11 */ /* 0x040fe4000f8e18ff */
[----:B------:R-:W-:Y:S02]  /*4a90*/  SHF.L.U32 R3, R182, 0x1f, RZ ;  /* 0x0000001fb6037819 */ /* 0x000fe400000006ff */
[----:B------:R-:W-:Y:S02]  /*4aa0*/  LEA R16, R191, UR49, 0x4 ;  /* 0x00000031bf107c11 */ /* 0x000fe4000f8e20ff */
[----:B------:R-:W2:Y:S02]  /*4ab0*/  SYNCS.PHASECHK.TRANS64.TRYWAIT P0, [R0+URZ+0xa0], R3 ;  /* 0x0000a003000075a7 */ /* 0x000ea400080011ff */
[----:B-12---:R-:W-:Y:S05]  /*4ac0*/  @!P0 BRA `(.L_x_82) ;  /* 0x0000006c00708947 */ /* 0x006fea0003800000 */
.L_x_168:
[----:B------:R-:W4:Y:S01]  /*4ad0*/  LDC.64 R12, c[0x0][0xb10] ;  /* 0x0002c400ff0c7b82 */ /* 0x000f220000000a00 */
[----:B------:R-:W3:Y:S01]  /*4ae0*/  LDS.128 R16, [R16+0x110] ;  /* 0x0001100010107984 */ /* 0x000ee20000000c00 */
[----:B-1----:R-:W-:Y:S01]  /*4af0*/  ISETP.NE.AND P1, PT, R73, 0x1, PT ;  /* 0x000000014900780c */ /* 0x002fe20003f25270 */
[----:B--2---:R-:W-:Y:S01]  /*4b00*/  VIADD R0, R0, 0xb0 ;  /* 0x000000b000007836 */ /* 0x004fe20000000000 */
[----:B------:R-:W-:Y:S04]  /*4b10*/  ISETP.GE.AND P0, PT, R72, 0x1, PT ;  /* 0x000000014800780c */ /* 0x000fe80003f06270 */
[----:B------:R-:W1:Y:S01]  /*4b20*/  LDC.64 R10, c[0x0][0xb18] ;  /* 0x0002c600ff0a7b82 */ /* 0x000e620000000a00 */
[----:B------:R-:W-:Y:S01]  /*4b30*/  PRMT R0, RZ, 0x654, R0 ;  /* 0x00000654ff007816 */ /* 0x000fe20000000000 */
[----:B------:R-:W-:Y:S01]  /*4b40*/  @!PT LDS RZ, [RZ] ;  /* 0x00000000fffff984 */ /* 0x000fe20000000800 */
[----:B------:R-:W-:Y:S01]  /*4b50*/  @!PT LDS RZ, [RZ] ;  /* 0x00000000fffff984 */ /* 0x000fe20000000800 */
[----:B------:R-:W-:Y:S01]  /*4b60*/  @!PT LDS RZ, [RZ] ;  /* 0x00000000fffff984 */ /* 0x000fe20000000800 */
[----:B------:R-:W-:Y:S01]  /*4b70*/  @!PT LDS RZ, [RZ] ;  /* 0x00000000fffff984 */ /* 0x000fe20000000800 */
[----:B------:R2:W-:Y:S06]  /*4b80*/  MEMBAR.ALL.CTA ;  /* 0x0000000000007992 */ /* 0x0005ec0000008000 */
[----:B--2---:R-:W2:Y:S01]  /*4b90*/  FENCE.VIEW.ASYNC.S ;  /* 0x00000000000073c6 */ /* 0x004ea20000000000 */
[----:B------:R-:W1:Y:S08]  /*4ba0*/  @!P1 LDC R14, c[0x0][0xb20] ;  /* 0x0002c800ff0e9b82 */ /* 0x000e700000000800 */
[----:B------:R-:W1:Y:S01]  /*4bb0*/  @!P1 LDC R9, c[0x0][0xb0c] ;  /* 0x0002c300ff099b82 */ /* 0x000e620000000800 */
[----:B--2---:R2:W-:Y:S01]  /*4bc0*/  SYNCS.ARRIVE.TRANS64.RED.A1T0 RZ, [R0+URZ], RZ ;  /* 0x000000ff00ff79a7 */ /* 0x0045e200081004ff */
[----:B---3--:R-:W-:Y:S04]  /*4bd0*/  LOP3.LUT P4, RZ, R18, 0x1, RZ, 0xc0, !PT ;  /* 0x0000000112ff7812 */ /* 0x008fe8000788c0ff */
[----:B------:R-:W-:Y:S09]  /*4be0*/  P2R R190, PR, RZ, 0x10 ;  /* 0x00000010ffbe7803 */ /* 0x000ff20000000000 */
[----:B------:R-:W-:Y:S02]  /*4bf0*/  @P4 MOV R77, R16 ;  /* 0x00000010004d4202 */ /* 0x000fe40000000f00 */
[----:B------:R-:W-:Y:S01]  /*4c00*/  @P4 LOP3.LUT R75, R17, 0xffff, RZ, 0xc0, !PT ;  /* 0x0000ffff114b4812 */ /* 0x000fe200078ec0ff */
[----:B--2-4-:R-:W-:Y:S06]  /*4c10*/  @!P0 BRA `(.L_x_83) ;  /* 0x0000000000a48947 */ /* 0x014fec0003800000 */
[----:B------:R-:W-:Y:S01]  /*4c20*/  IMAD.HI.U32 R23, R178, R71, RZ ;  /* 0x00000047b2177227 */ /* 0x000fe200078e00ff */
[----:B------:R-:W-:Y:S02]  /*4c30*/  ISETP.NE.AND P0, PT, R70, 0x1, PT ;  /* 0x000000014600780c */ /* 0x000fe40003f05270 */
[----:B------:R-:W-:Y:S01]  /*4c40*/  ISETP.NE.AND P2, PT, R72, 0x1, PT ;  /* 0x000000014800780c */ /* 0x000fe20003f45270 */
[----:B------:R-:W-:Y:S01]  /*4c50*/  IMAD.HI.U32 R22, R177, R168, RZ ;  /* 0x000000a8b1167227 */ /* 0x000fe200078e00ff */
[----:B------:R-:W-:Y:S02]  /*4c60*/  SHF.R.U32.HI R23, RZ, R174, R23 ;  /* 0x000000aeff177219 */ /* 0x000fe40000011617 */
[----:B------:R-:W-:Y:S01]  /*4c70*/  ISETP.NE.AND P3, PT, R74, 0x1, PT ;  /* 0x000000014a00780c */ /* 0x000fe20003f65270 */
[----:B------:R-:W-:Y:S01]  /*4c80*/  IMAD.HI.U32 R26, R77, R168, RZ ;  /* 0x000000a84d1a7227 */ /* 0x000fe200078e00ff */
[----:B------:R-:W-:Y:S02]  /*4c90*/  SHF.R.U32.HI R22, RZ, R169, R22 ;  /* 0x000000a9ff167219 */ /* 0x000fe40000011616 */
[----:B------:R-:W-:Y:S01]  /*4ca0*/  SEL R3, R178, R23, !P0 ;  /* 0x00000017b2037207 */ /* 0x000fe20004000000 */
[----:B------:R-:W-:Y:S01]  /*4cb0*/  IMAD.HI.U32 R23, R75, R71, RZ ;  /* 0x000000474b177227 */ /* 0x000fe200078e00ff */
[----:B------:R-:W-:Y:S02]  /*4cc0*/  SEL R7, R177, R22, !P3 ;  /* 0x00000016b1077207 */ /* 0x000fe40005800000 */
[----:B------:R-:W-:Y:S01]  /*4cd0*/  SHF.R.U32.HI R26, RZ, R169, R26 ;  /* 0x000000a9ff1a7219 */ /* 0x000fe2000001161a */
[-C--:B------:R-:W-:Y:S04]  /*4ce0*/  IMAD.HI.U32 R22, R3, R68.reuse, RZ ;  /* 0x0000004403167227 */ /* 0x080fe800078e00ff */
[----:B------:R-:W-:Y:S01]  /*4cf0*/  IMAD.HI.U32 R24, R7, R68, RZ ;  /* 0x0000004407187227 */ /* 0x000fe200078e00ff */
[-C--:B------:R-:W-:Y:S02]  /*4d00*/  @P2 SHF.R.U32.HI R3, RZ, R69.reuse, R22 ;  /* 0x00000045ff032219 */ /* 0x080fe40000011616 */
[----:B------:R-:W-:Y:S02]  /*4d10*/  SHF.R.U32.HI R22, RZ, R174, R23 ;  /* 0x000000aeff167219 */ /* 0x000fe40000011617 */
[----:B------:R-:W-:Y:S01]  /*4d20*/  @P2 SHF.R.U32.HI R7, RZ, R69, R24 ;  /* 0x00000045ff072219 */ /* 0x000fe20000011618 */
[C---:B------:R-:W-:Y:S01]  /*4d30*/  IMAD R2, R72.reuse, R3, RZ ;  /* 0x0000000348027224 */ /* 0x040fe200078e02ff */
[----:B------:R-:W-:Y:S02]  /*4d40*/  SEL R5, R75, R22, !P0 ;  /* 0x000000164b057207 */ /* 0x000fe40004000000 */
[----:B------:R-:W-:Y:S01]  /*4d50*/  SEL R3, R77, R26, !P3 ;  /* 0x0000001a4d037207 */ /* 0x000fe20005800000 */
[----:B------:R-:W-:Y:S01]  /*4d60*/  IMAD R4, R72, R7, RZ ;  /* 0x0000000748047224 */ /* 0x000fe200078e02ff */
[C---:B------:R-:W-:Y:S01]  /*4d70*/  ISETP.GE.AND P0, PT, R5.reuse, R2, PT ;  /* 0x000000020500720c */ /* 0x040fe20003f06270 */
[----:B------:R-:W-:Y:S03]  /*4d80*/  IMAD.HI.U32 R6, R5, R68, RZ ;  /* 0x0000004405067227 */ /* 0x000fe600078e00ff */
[----:B------:R-:W-:Y:S01]  /*4d90*/  ISETP.GE.OR P0, PT, R3, R4, P0 ;  /* 0x000000040300720c */ /* 0x000fe20000706670 */
[----:B------:R-:W-:Y:S01]  /*4da0*/  IMAD.MOV R4, RZ, RZ, -R3 ;  /* 0x000000ffff047224 */ /* 0x000fe200078e0a03 */
[-C--:B------:R-:W-:Y:S03]  /*4db0*/  SHF.R.U32.HI R6, RZ, R69.reuse, R6 ;  /* 0x00000045ff067219 */ /* 0x080fe60000011606 */
[----:B------:R-:W-:Y:S01]  /*4dc0*/  IMAD R77, R74, R4, R77 ;  /* 0x000000044a4d7224 */ /* 0x000fe200078e024d */
[----:B------:R-:W-:Y:S05]  /*4dd0*/  SEL R15, R5, R6, !P2 ;  /* 0x00000006050f7207 */ /* 0x000fea0005000000 */
[----:B------:R-:W-:Y:S02]  /*4de0*/  IMAD.MOV R6, RZ, RZ, -R15 ;  /* 0x000000ffff067224 */ /* 0x000fe400078e0a0f */
[C---:B------:R-:W-:Y:S04]  /*4df0*/  @!P0 IMAD.HI.U32 R2, R3.reuse, R68, RZ ;  /* 0x0000004403028227 */ /* 0x040fe800078e00ff */
[----:B------:R-:W-:Y:S01]  /*4e00*/  IMAD R6, R72, R6, R5 ;  /* 0x0000000648067224 */ /* 0x000fe200078e0205 */
[----:B------:R-:W-:Y:S04]  /*4e10*/  @!P0 SHF.R.U32.HI R2, RZ, R69, R2 ;  /* 0x00000045ff028219 */ /* 0x000fe80000011602 */
[----:B------:R-:W-:Y:S02]  /*4e20*/  @!P0 SEL R0, R3, R2, !P2 ;  /* 0x0000000203008207 */ /* 0x000fe40005000000 */
[----:B------:R-:W-:Y:S02]  /*4e30*/  IADD3 R2, PT, PT, -R5, RZ, RZ ;  /* 0x000000ff05027210 */ /* 0x000fe40007ffe1ff */
[----:B------:R-:W-:Y:S01]  /*4e40*/  @!P0 IADD3 R8, PT, PT, R15, -R0, RZ ;  /* 0x800000000f088210 */ /* 0x000fe20007ffe0ff */
[----:B------:R-:W-:Y:S02]  /*4e50*/  @!P0 IMAD R0, R7, R6, R0 ;  /* 0x0000000607008224 */ /* 0x000fe400078e0200 */
[----:B------:R-:W-:Y:S02]  /*4e60*/  IMAD R75, R70, R2, R75 ;  /* 0x00000002464b7224 */ /* 0x000fe400078e024b */
[----:B------:R-:W-:Y:S02]  /*4e70*/  @!P0 IMAD R5, R8, R72, R3 ;  /* 0x0000004808058224 */ /* 0x000fe400078e0203 */
[----:B------:R-:W-:Y:S04]  /*4e80*/  @!P0 IMAD.MOV.U32 R3, RZ, RZ, R0 ;  /* 0x000000ffff038224 */ /* 0x000fe800078e0000 */
[----:B------:R-:W-:Y:S02]  /*4e90*/  IMAD R77, R3, R74, R77 ;  /* 0x0000004a034d7224 */ /* 0x000fe400078e024d */
[----:B------:R-:W-:Y:S07]  /*4ea0*/  IMAD R75, R5, R70, R75 ;  /* 0x00000046054b7224 */ /* 0x000fee00078e024b */
.L_x_83:
[----:B-1----:R-:W-:Y:S01]  /*4eb0*/  @!P1 ISETP.NE.AND P0, PT, R10, 0x1, PT ;  /* 0x000000010a00980c */ /* 0x002fe20003f05270 */
[----:B------:R-:W-:Y:S01]  /*4ec0*/  @!P1 IMAD.HI.U32 R0, R77, R12, RZ ;  /* 0x0000000c4d009227 */ /* 0x000fe200078e00ff */
[----:B------:R-:W-:Y:S01]  /*4ed0*/  @!P1 ISETP.NE.AND P2, PT, R9, 0x1, PT ;  /* 0x000000010900980c */ /* 0x000fe20003f45270 */
[----:B------:R-:W-:Y:S01]  /*4ee0*/  ULOP3.LUT UP0, URZ, UR48, 0x1b0, URZ, 0xc0, !UPT ;  /* 0x000001b030ff7892 */ /* 0x000fe2000f80c0ff */
[----:B------:R-:W-:Y:S01]  /*4ef0*/  R2UR UR42, R21 ;  /* 0x00000000152a72ca */ /* 0x000fe200000e0000 */
[----:B------:R-:W-:Y:S01]  /*4f00*/  @!P1 IMAD.HI.U32 R3, R75, R11, RZ ;  /* 0x0000000b4b039227 */ /* 0x000fe200078e00ff */
[----:B------:R-:W-:Y:S02]  /*4f10*/  @!P1 SHF.R.U32.HI R0, RZ, R13, R0 ;  /* 0x0000000dff009219 */ /* 0x000fe40000011600 */
[----:B------:R-:W-:Y:S01]  /*4f20*/  R2UR UR41, R20 ;  /* 0x00000000142972ca */ /* 0x000fe200000e0000 */
[----:B------:R-:W-:Y:S01]  /*4f30*/  VIADD R191, R191, 0x1 ;  /* 0x00000001bfbf7836 */ /* 0x000fe20000000000 */
[----:B------:R-:W-:Y:S02]  /*4f40*/  @!P1 SHF.R.U32.HI R2, RZ, R14, R3 ;  /* 0x0000000eff029219 */ /* 0x000fe40000011603 */
[----:B------:R-:W-:Y:S02]  /*4f50*/  @!P1 SEL R3, R77, R0, !P2 ;  /* 0x000000004d039207 */ /* 0x000fe40005000000 */
[----:B------:R-:W-:Y:S02]  /*4f60*/  @!P1 SEL R2, R75, R2, !P0 ;  /* 0x000000024b029207 */ /* 0x000fe40004000000 */
[----:B------:R-:W-:Y:S01]  /*4f70*/  @P4 SHF.R.U32.HI R179, RZ, 0x10, R17 ;  /* 0x00000010ffb34819 */ /* 0x000fe20000011611 */
[----:B------:R-:W-:Y:S02]  /*4f80*/  USHF.L.U32 UR42, UR42, 0x7, URZ ;  /* 0x000000072a2a7899 */ /* 0x000fe400080006ff */
[----:B------:R-:W-:Y:S02]  /*4f90*/  @!P1 IMAD.IADD R0, R2, 0x1, -R3 ;  /* 0x0000000102009824 */ /* 0x000fe400078e0a03 */
[----:B------:R-:W-:Y:S01]  /*4fa0*/  @!P1 IMAD.IADD R2, R3, 0x1, -R2 ;  /* 0x0000000103029824 */ /* 0x000fe200078e0a02 */
[----:B------:R-:W-:Y:S01]  /*4fb0*/  USHF.L.U32 UR41, UR41, 0x8, URZ ;  /* 0x0000000829297899 */ /* 0x000fe200080006ff */
[----:B------:R-:W-:Y:S02]  /*4fc0*/  @!P1 IMAD R77, R0, R9, R77 ;  /* 0x00000009004d9224 */ /* 0x000fe400078e024d */
[----:B------:R-:W-:Y:S01]  /*4fd0*/  @!P1 IMAD R75, R2, R10, R75 ;  /* 0x0000000a024b9224 */ /* 0x000fe200078e024b */
[----:B------:R-:W-:Y:S08]  /*4fe0*/  BRA.U !UP0, `(.L_x_84) ;  /* 0x0000000108407547 */ /* 0x000ff0000b800000 */
[----:B------:R-:W1:Y:S01]  /*4ff0*/  LDCU.64 UR8, c[0x4][0x88] ;  /* 0x01001100ff0877ac */ /* 0x000e620008000a00 */
[----:B------:R-:W-:Y:S01]  /*5000*/  MOV R3, 0x0 ;  /* 0x0000000000037802 */ /* 0x000fe20000000f00 */
[----:B------:R-:W-:Y:S02]  /*5010*/  HFMA2 R12, -RZ, RZ, 0, 5.9604644775390625e-08 ;  /* 0x00000001ff0c7431 */ /* 0x000fe400000001ff */
[----:B------:R-:W-:Y:S02]  /*5020*/  IMAD.MOV.U32 R8, RZ, RZ, 0x70 ;  /* 0x00000070ff087424 */ /* 0x000fe400078e00ff */
[----:B------:R-:W-:Y:S01]  /*5030*/  IMAD.MOV.U32 R13, RZ, RZ, RZ ;  /* 0x000000ffff0d7224 */ /* 0x000fe200078e00ff */
[----:B------:R-:W2:Y:S01]  /*5040*/  LDCU.64 UR6, c[0x4][0x90] ;  /* 0x01001200ff0677ac */ /* 0x000ea20008000a00 */
[----:B------:R-:W3:Y:S01]  /*5050*/  LDC.64 R2, c[0x4][R3] ;  /* 0x0100000003027b82 */ /* 0x000ee20000000a00 */
[----:B------:R-:W4:Y:S01]  /*5060*/  LDCU.64 UR4, c[0x4][0x8] ;  /* 0x01000100ff0477ac */ /* 0x000f220008000a00 */
[----:B-1----:R-:W-:Y:S01]  /*5070*/  MOV R5, UR9 ;  /* 0x0000000900057c02 */ /* 0x002fe20008000f00 */
[----:B------:R-:W-:Y:S01]  /*5080*/  IMAD.U32 R4, RZ, RZ, UR8 ;  /* 0x00000008ff047e24 */ /* 0x000fe2000f8e00ff */
[----:B--2---:R-:W-:Y:S01]  /*5090*/  MOV R7, UR7 ;  /* 0x0000000700077c02 */ /* 0x004fe20008000f00 */
[----:B------:R-:W-:Y:S01]  /*50a0*/  IMAD.U32 R6, RZ, RZ, UR6 ;  /* 0x00000006ff067e24 */ /* 0x000fe2000f8e00ff */
[----:B----4-:R-:W-:Y:S01]  /*50b0*/  MOV R11, UR5 ;  /* 0x00000005000b7c02 */ /* 0x010fe20008000f00 */
[----:B------:R-:W-:Y:S02]  /*50c0*/  IMAD.U32 R10, RZ, RZ, UR4 ;  /* 0x00000004ff0a7e24 */ /* 0x000fe4000f8e00ff */
[----:B------:R-:W-:Y:S07]  /*50d0*/  LEPC R20, `(.L_x_84) ;  /* 0x000000001014794e */ /* 0x000fee0000000000 */
[----:B---3-5:R-:W-:Y:S05]  /*50e0*/  CALL.ABS.NOINC R2 ;  /* 0x0000000002007343 */ /* 0x028fea0003c00000 */
.L_x_84:
[----:B------:R-:W-:Y:S01]  /*50f0*/  LOP3.LUT P0, RZ, R188, 0x1b0, RZ, 0xc0, !PT ;  /* 0x000001b0bcff7812 */ /* 0x000fe2000780c0ff */
[----:B------:R-:W-:Y:S11]  /*5100*/  BSSY.RECONVERGENT B6, `(.L_x_85) ;  /* 0x0000013000067945 */ /* 0x000ff60003800200 */
[----:B------:R-:W-:Y:S01]  /*5110*/  @!UPT UIADD3 URZ, UPT, UPT, URZ, URZ, URZ ;  /* 0x000000fffffff290 */ /* 0x000fe2000fffe0ff */
[----:B------:R-:W-:Y:S05]  /*5120*/  @!P0 BRA `(.L_x_86) ;  /* 0x0000000000408947 */ /* 0x000fea0003800000 */
        /* <DEDUP_REMOVED lines=16> */
.L_x_86:
[----:B------:R-:W-:Y:S05]  /*5230*/  BSYNC.RECONVERGENT B6 ;  /* 0x0000000000067941 */ /* 0x000fea0003800200 */
.L_x_85:
[----:B------:R-:W-:Y:S01]  /*5240*/  ISETP.NE.U32.AND P4, PT, R166, RZ, PT ;  /* 0x000000ffa600720c */ /* 0x000fe20003f85070 */
[----:B------:R-:W-:Y:S01]  /*5250*/  UISETP.NE.AND UP2, UPT, UR50, URZ, UPT ;  /* 0x000000ff3200728c */ /* 0x000fe2000bf45270 */
[----:B------:R-:W-:Y:S01]  /*5260*/  ISETP.NE.U32.AND P2, PT, RZ, UR38, PT ;  /* 0x00000026ff007c0c */ /* 0x000fe2000bf45070 */
[----:B------:R-:W-:Y:S01]  /*5270*/  UISETP.NE.U32.AND UP1, UPT, UR44, URZ, UPT ;  /* 0x000000ff2c00728c */ /* 0x000fe2000bf25070 */
[----:B------:R-:W-:Y:S01]  /*5280*/  ISETP.NE.AND.EX P4, PT, R167, RZ, PT, P4 ;  /* 0x000000ffa700720c */ /* 0x000fe20003f85340 */
[----:B------:R-:W-:Y:S01]  /*5290*/  UPLOP3.LUT UP0, UPT, UPT, UPT, UPT, 0x40, 0x4 ;  /* 0x000000000004789c */ /* 0x000fe20003f0e870 */
[----:B------:R-:W-:Y:S01]  /*52a0*/  ISETP.NE.AND.EX P2, PT, RZ, UR39, PT, P2 ;  /* 0x00000027ff007c0c */ /* 0x000fe2000bf45320 */
[----:B------:R-:W-:Y:S01]  /*52b0*/  UISETP.NE.AND.EX UP1, UPT, UR45, URZ, UPT, UP1 ;  /* 0x000000ff2d00728c */ /* 0x000fe2000bf25310 */
[----:B------:R-:W-:Y:S04]  /*52c0*/  PLOP3.LUT P1, PT, PT, PT, UP2, 0x80, 0x8 ;  /* 0x000000000008781c */ /* 0x000fe80003f2f028 */
[----:B------:R-:W-:Y:S06]  /*52d0*/  @UP2 UPLOP3.LUT UP0, UPT, UPT, UPT, UP1, 0x80, 0x8 ;  /* 0x000000000008289c */ /* 0x000fec0003f0f010 */
[----:B------:R-:W-:Y:S01]  /*52e0*/  PLOP3.LUT P0, PT, PT, PT, UP0, 0x80, 0x8 ;  /* 0x000000000008781c */ /* 0x000fe20003f0f008 */
[----:B------:R-:W-:Y:S01]  /*52f0*/  @!UPT UIADD3 URZ, UPT, UPT, URZ, URZ, URZ ;  /* 0x000000fffffff290 */ /* 0x000fe2000fffe0ff */
[----:B------:R-:W-:Y:S11]  /*5300*/  BRA.U !UP1, `(.L_x_87) ;  /* 0x0000000109387547 */ /* 0x000ff6000b800000 */
[----:B------:R-:W-:Y:S01]  /*5310*/  UISETP.NE.U32.AND UP0, UPT, UR38, URZ, UPT ;  /* 0x000000ff2600728c */ /* 0x000fe2000bf05070 */
[----:B------:R-:W-:Y:S02]  /*5320*/  HFMA2 R0, -RZ, RZ, 0, 5.9604644775390625e-08 ;  /* 0x00000001ff007431 */ /* 0x000fe400000001ff */
[----:B------:R-:W-:Y:S01]  /*5330*/  IMAD.MOV.U32 R171, RZ, RZ, 0x1 ;  /* 0x00000001ffab7424 */ /* 0x000fe200078e00ff */
[----:B------:R-:W-:Y:S06]  /*5340*/  UISETP.NE.AND.EX UP0, UPT, UR39, URZ, UPT, UP0 ;  /* 0x000000ff2700728c */ /* 0x000fec000bf05300 */
[----:B------:R-:W-:Y:S05]  /*5350*/  PLOP3.LUT P3, PT, PT, PT, UP0, 0x80, 0x8 ;  /* 0x000000000008781c */ /* 0x000fea0003f6f008 */
[----:B------:R-:W1:Y:S01]  /*5360*/  @UP0 LDCU.64 UR6, c[0x0][0x888] ;  /* 0x00011100ff0607ac */ /* 0x000e620008000a00 */
[----:B------:R-:W-:Y:S07]  /*5370*/  @UP0 UIMAD UR4, UR36, UR44, URZ ;  /* 0x0000002c240402a4 */ /* 0x000fee000f8e02ff */
[----:B------:R-:W-:Y:S01]  /*5380*/  @!P3 PRMT R171, R0, 0x7610, R171 ;  /* 0x0000761000abb816 */ /* 0x000fe200000000ab */
[----:B-1----:R-:W-:Y:S03]  /*5390*/  @UP0 UIMAD.WIDE UR6, UR4, 0x4, UR6 ;  /* 0x00000004040608a5 */ /* 0x002fe6000f8e0206 */
[----:B------:R-:W1:Y:S03]  /*53a0*/  @!UP0 LDCU UR4, c[0x0][0x880] ;  /* 0x00011000ff0487ac */ /* 0x000e660008000800 */
[----:B------:R-:W-:Y:S01]  /*53b0*/  IMAD.U32 R2, RZ, RZ, UR6 ;  /* 0x00000006ff027e24 */ /* 0x000fe2000f8e00ff */
[----:B------:R-:W-:Y:S05]  /*53c0*/  MOV R3, UR7 ;  /* 0x0000000700037c02 */ /* 0x000fea0008000f00 */
[----:B-----5:R2:W5:Y:S02]  /*53d0*/  @P3 LDG.E R81, desc[UR46][R2.64] ;  /* 0x0000002e02513981 */ /* 0x020564000c1e1900 */
[----:B-12---:R-:W-:Y:S02]  /*53e0*/  @!P3 IMAD.U32 R81, RZ, RZ, UR4 ;  /* 0x00000004ff51be24 */ /* 0x006fe4000f8e00ff */
.L_x_87:
[----:B------:R-:W-:Y:S05]  /*53f0*/  @!P4 BRA `(.L_x_88) ;  /* 0x000000000020c947 */ /* 0x000fea0003800000 */
[----:B------:R-:W-:Y:S04]  /*5400*/  ISETP.NE.U32.AND P3, PT, R164, RZ, PT ;  /* 0x000000ffa400720c */ /* 0x000fe80003f65070 */
[----:B------:R-:W-:Y:S11]  /*5410*/  ISETP.NE.AND.EX P3, PT, R165, RZ, PT, P3 ;  /* 0x000000ffa500720c */ /* 0x000ff60003f65330 */
[----:B------:R-:W-:Y:S02]  /*5420*/  @!UPT UIADD3 URZ, UPT, UPT, URZ, URZ, URZ ;  /* 0x000000fffffff290 */ /* 0x000fe4000fffe0ff */
[----:B------:R-:W1:Y:S01]  /*5430*/  @P3 LDC.64 R2, c[0x0][0x8a8] ;  /* 0x00022a00ff023b82 */ /* 0x000e620000000a00 */
[----:B------:R-:W-:Y:S04]  /*5440*/  @P3 IMAD R0, R166, UR36, RZ ;  /* 0x00000024a6003c24 */ /* 0x000fe8000f8e02ff */
[----:B-1----:R-:W-:Y:S05]  /*5450*/  @P3 IMAD.WIDE R2, R0, 0x4, R2 ;  /* 0x0000000400023825 */ /* 0x002fea00078e0202 */
[----:B-----5:R1:W5:Y:S02]  /*5460*/  @P3 LDG.E R78, desc[UR46][R2.64] ;  /* 0x0000002e024e3981 */ /* 0x020364000c1e1900 */
[----:B-1----:R-:W2:Y:S02]  /*5470*/  @!P3 LDC R78, c[0x0][0x8a0] ;  /* 0x00022800ff4ebb82 */ /* 0x002ea40000000800 */
.L_x_88:
[----:B-----5:R-:W-:Y:S01]  /*5480*/  FSETP.NEU.AND P4, PT, R81, RZ, PT ;  /* 0x000000ff5100720b */ /* 0x020fe20003f8d000 */
[----:B------:R-:W-:Y:S01]  /*5490*/  BSSY B1, `(.L_x_89) ;  /* 0x0000047000017945 */ /* 0x000fe20003800000 */
[----:B------:R-:W-:Y:S01]  /*54a0*/  SEL R5, RZ, 0xffffffff, P2 ;  /* 0xffffffffff057807 */ /* 0x000fe20001000000 */
[----:B------:R-:W-:Y:S01]  /*54b0*/  IMAD.MOV.U32 R196, RZ, RZ, 0x1 ;  /* 0x00000001ffc47424 */ /* 0x000fe200078e00ff */
[----:B------:R-:W-:Y:S01]  /*54c0*/  LOP3.LUT P3, RZ, R171, 0xff, RZ, 0xc0, !PT ;  /* 0x000000ffabff7812 */ /* 0x000fe2000786c0ff */
[C---:B------:R-:W-:Y:S01]  /*54d0*/  IMAD R80, R76.reuse, 0x100, R79 ;  /* 0x000001004c507824 */ /* 0x040fe200078e024f */
[----:B------:R-:W-:Y:S02]  /*54e0*/  @P1 SEL R0, RZ, 0xffffffff, P4 ;  /* 0xffffffffff001807 */ /* 0x000fe40002000000 */
[----:B------:R-:W-:Y:S02]  /*54f0*/  CS2R R162, SRZ ;  /* 0x0000000000a27805 */ /* 0x000fe4000001ff00 */
[----:B------:R-:W-:Y:S02]  /*5500*/  LEA R3, R181, UR49, 0x3 ;  /* 0x00000031b5037c11 */ /* 0x000fe4000f8e18ff */
[----:B------:R-:W-:Y:S02]  /*5510*/  CS2R R160, SRZ ;  /* 0x0000000000a07805 */ /* 0x000fe4000001ff00 */
[----:B------:R-:W-:Y:S02]  /*5520*/  @P0 SEL R0, R5, R0, !P3 ;  /* 0x0000000005000207 */ /* 0x000fe40005800000 */
[----:B------:R-:W-:Y:S02]  /*5530*/  CS2R R158, SRZ ;  /* 0x00000000009e7805 */ /* 0x000fe4000001ff00 */
[----:B------:R-:W-:Y:S02]  /*5540*/  LEA R193, R76, UR49, 0x3 ;  /* 0x000000314cc17c11 */ /* 0x000fe4000f8e18ff */
[----:B------:R-:W-:Y:S02]  /*5550*/  CS2R R156, SRZ ;  /* 0x00000000009c7805 */ /* 0x000fe4000001ff00 */
[----:B------:R-:W-:Y:S02]  /*5560*/  @P1 LOP3.LUT R0, R0, 0x1, RZ, 0xc0, !PT ;  /* 0x0000000100001812 */ /* 0x000fe400078ec0ff */
[----:B------:R-:W-:Y:S02]  /*5570*/  CS2R R154, SRZ ;  /* 0x00000000009a7805 */ /* 0x000fe4000001ff00 */
[----:B------:R-:W-:Y:S02]  /*5580*/  SHF.L.U32 R2, R183, 0x1f, RZ ;  /* 0x0000001fb7027819 */ /* 0x000fe400000006ff */
[----:B------:R-:W-:Y:S02]  /*5590*/  CS2R R152, SRZ ;  /* 0x0000000000987805 */ /* 0x000fe4000001ff00 */
[----:B------:R-:W-:Y:S02]  /*55a0*/  ISETP.NE.U32.OR P6, PT, R0, 0x1, !P1 ;  /* 0x000000010000780c */ /* 0x000fe40004fc5470 */
[----:B------:R-:W-:Y:S02]  /*55b0*/  CS2R R150, SRZ ;  /* 0x0000000000967805 */ /* 0x000fe4000001ff00 */
[----:B------:R-:W-:Y:S02]  /*55c0*/  PLOP3.LUT P2, PT, PT, PT, UP1, 0x80, 0x8 ;  /* 0x000000000008781c */ /* 0x000fe40003f4f018 */
[----:B------:R-:W-:Y:S02]  /*55d0*/  CS2R R148, SRZ ;  /* 0x0000000000947805 */ /* 0x000fe4000001ff00 */
[----:B------:R-:W-:Y:S02]  /*55e0*/  SEL R0, RZ, 0xffffffff, P4 ;  /* 0xffffffffff007807 */ /* 0x000fe40002000000 */
[----:B------:R-:W-:Y:S03]  /*55f0*/  P2R R198, PR, RZ, 0x40 ;  /* 0x00000040ffc67803 */ /* 0x000fe60000000000 */
[----:B------:R-:W-:Y:S04]  /*5600*/  @P6 SHF.L.U32 R4, R180, 0x1f, RZ ;  /* 0x0000001fb4046819 */ /* 0x000fe800000006ff */
[----:B------:R-:W-:Y:S01]  /*5610*/  @P2 SEL R0, R5, R0, !P3 ;  /* 0x0000000005002207 */ /* 0x000fe20005800000 */
[----:B------:R-:W1:Y:S03]  /*5620*/  @P6 SYNCS.PHASECHK.TRANS64.TRYWAIT P1, [R3+URZ+0x50], R4 ;  /* 0x00005004030065a7 */ /* 0x000e6600080211ff */
[----:B------:R-:W-:Y:S04]  /*5630*/  LOP3.LUT R0, R0, 0x1, RZ, 0xc0, !PT ;  /* 0x0000000100007812 */ /* 0x000fe800078ec0ff */
[----:B------:R-:W-:Y:S04]  /*5640*/  ISETP.NE.U32.AND P5, PT, R0, 0x1, PT ;  /* 0x000000010000780c */ /* 0x000fe80003fa5070 */
[----:B------:R-:W-:Y:S01]  /*5650*/  P2R R197, PR, RZ, 0x20 ;  /* 0x00000020ffc57803 */ /* 0x000fe20000000000 */
[----:B------:R3:W4:Y:S01]  /*5660*/  SYNCS.PHASECHK.TRANS64.TRYWAIT P0, [R193+URZ+0xc0], R2 ;  /* 0x0000c002c10075a7 */ /* 0x00072200080011ff */
[----:B-1----:R-:W-:Y:S01]  /*5670*/  @P6 SEL R196, RZ, 0x1, !P1 ;  /* 0x00000001ffc46807 */ /* 0x002fe20004800000 */
[----:B---3--:R-:W-:Y:S06]  /*5680*/  @!P6 BRA `(.L_x_90) ;  /* 0x00000000009ce947 */ /* 0x008fec0003800000 */
[----:B------:R-:W-:Y:S01]  /*5690*/  @P5 IMAD R6, R181, 0x2000, R186 ;  /* 0x00002000b5065824 */ /* 0x000fe200078e02ba */
[----:B------:R-:W-:Y:S01]  /*56a0*/  ISETP.NE.AND P1, PT, R196, RZ, PT ;  /* 0x000000ffc400720c */ /* 0x000fe20003f25270 */
[----:B------:R-:W-:Y:S01]  /*56b0*/  BSSY B0, `(.L_x_91) ;  /* 0x0000010000007945 */ /* 0x000fe20003800000 */
[----:B------:R-:W-:Y:S01]  /*56c0*/  CS2R R150, SRZ ;  /* 0x0000000000967805 */ /* 0x000fe2000001ff00 */
[--C-:B------:R-:W-:Y:S01]  /*56d0*/  @P5 IMAD R7, R187, -0x10, R6.reuse ;  /* 0xfffffff0bb075824 */ /* 0x100fe200078e0206 */
[----:B------:R-:W-:Y:S01]  /*56e0*/  CS2R R148, SRZ ;  /* 0x0000000000947805 */ /* 0x000fe2000001ff00 */
[----:B------:R-:W-:Y:S01]  /*56f0*/  @P5 IMAD R5, R185, -0x10, R6 ;  /* 0xfffffff0b9055824 */ /* 0x000fe200078e0206 */
[----:B------:R-:W-:Y:S01]  /*5700*/  CS2R R158, SRZ ;  /* 0x00000000009e7805 */ /* 0x000fe2000001ff00 */
[----:B------:R-:W-:Y:S01]  /*5710*/  @P5 IMAD R4, R184, 0x10, R7 ;  /* 0x00000010b8045824 */ /* 0x000fe200078e0207 */
[----:B------:R-:W-:Y:S02]  /*5720*/  CS2R R156, SRZ ;  /* 0x00000000009c7805 */ /* 0x000fe4000001ff00 */
[----:B------:R-:W-:Y:S02]  /*5730*/  CS2R R154, SRZ ;  /* 0x00000000009a7805 */ /* 0x000fe4000001ff00 */
[----:B------:R-:W-:Y:S02]  /*5740*/  CS2R R152, SRZ ;  /* 0x0000000000987805 */ /* 0x000fe4000001ff00 */
[----:B------:R-:W-:Y:S02]  /*5750*/  CS2R R162, SRZ ;  /* 0x0000000000a27805 */ /* 0x000fe4000001ff00 */
[----:B------:R-:W-:Y:S01]  /*5760*/  CS2R R160, SRZ ;  /* 0x0000000000a07805 */ /* 0x000fe2000001ff00 */
[----:B------:R-:W-:Y:S06]  /*5770*/  @P1 BRA `(.L_x_92) ;  /* 0x00000000000c1947 */ /* 0x000fec0003800000 */
[----:B------:R-:W-:Y:S04]  /*5780*/  SHF.L.U32 R0, R180, 0x1f, RZ ;  /* 0x0000001fb4007819 */ /* 0x000fe800000006ff */
[----:B------:R-:W1:Y:S02]  /*5790*/  SYNCS.PHASECHK.TRANS64.TRYWAIT P1, [R3+URZ+0x50], R0 ;  /* 0x00005000030075a7 */ /* 0x000e6400080211ff */
[----:B-1----:R-:W-:Y:S05]  /*57a0*/  @!P1 BRA `(.L_x_93) ;  /* 0x00000060004c9947 */ /* 0x002fea0003800000 */
.L_x_92:
[----:B------:R-:W-:Y:S05]  /*57b0*/  BSYNC B0 ;  /* 0x0000000000007941 */ /* 0x000fea0003800000 */
.L_x_91:
[----:B------:R-:W-:Y:S01]  /*57c0*/  ISETP.NE.AND P1, PT, R197, RZ, PT ;  /* 0x000000ffc500720c */ /* 0x000fe20003f25270 */
[----:B-1----:R-:W-:Y:S02]  /*57d0*/  VIADD R3, R3, 0x70 ;  /* 0x0000007003037836 */ /* 0x002fe40000000000 */
[----:B------:R-:W-:Y:S02]  /*57e0*/  IMAD.U32 R0, RZ, RZ, UR37 ;  /* 0x00000025ff007e24 */ /* 0x000fe4000f8e00ff */
[----:B------:R-:W-:Y:S03]  /*57f0*/  VIADD R181, R181, 0x1 ;  /* 0x00000001b5b57836 */ /* 0x000fe60000000000 */
[----:B------:R-:W-:Y:S05]  /*5800*/  PRMT R0, R0, 0x654, R3 ;  /* 0x0000065400007816 */ /* 0x000fea0000000003 */
[----:B------:R1:W3:Y:S04]  /*5810*/  @P1 LDS.128 R148, [R6] ;  /* 0x0000000006941984 */ /* 0x0002e80000000c00 */
[----:B------:R1:W1:Y:S04]  /*5820*/  @P1 LDS.128 R156, [R5+0x20] ;  /* 0x00002000059c1984 */ /* 0x0002680000000c00 */
[----:B------:R1:W1:Y:S04]  /*5830*/  @P1 LDS.128 R152, [R7+0x10] ;  /* 0x0000100007981984 */ /* 0x0002680000000c00 */
[----:B------:R1:W1:Y:S01]  /*5840*/  @P1 LDS.128 R160, [R4+0x10] ;  /* 0x0000100004a01984 */ /* 0x0002620000000c00 */
[C---:B------:R-:W-:Y:S01]  /*5850*/  ISETP.NE.AND P1, PT, R181.reuse, 0x4, PT ;  /* 0x00000004b500780c */ /* 0x040fe20003f25270 */
[----:B------:R-:W-:Y:S01]  /*5860*/  @!PT LDS RZ, [RZ] ;  /* 0x00000000fffff984 */ /* 0x000fe20000000800 */
[----:B------:R-:W-:Y:S01]  /*5870*/  @!PT LDS RZ, [RZ] ;  /* 0x00000000fffff984 */ /* 0x000fe20000000800 */
[----:B------:R-:W-:Y:S01]  /*5880*/  @!PT LDS RZ, [RZ] ;  /* 0x00000000fffff984 */ /* 0x000fe20000000800 */
[----:B------:R-:W-:Y:S01]  /*5890*/  @!PT LDS RZ, [RZ] ;  /* 0x00000000fffff984 */ /* 0x000fe20000000800 */
[----:B------:R5:W-:Y:S06]  /*58a0*/  MEMBAR.ALL.CTA ;  /* 0x0000000000007992 */ /* 0x000bec0000008000 */
[----:B-----5:R-:W5:Y:S01]  /*58b0*/  FENCE.VIEW.ASYNC.S ;  /* 0x00000000000073c6 */ /* 0x020f620000000000 */
[----:B------:R-:W-:Y:S02]  /*58c0*/  SEL R3, RZ, 0x1, P1 ;  /* 0x00000001ff037807 */ /* 0x000fe40000800000 */
[----:B------:R-:W-:Y:S02]  /*58d0*/  SEL R181, R181, RZ, P1 ;  /* 0x000000ffb5b57207 */ /* 0x000fe40000800000 */
[----:B------:R-:W-:Y:S01]  /*58e0*/  LOP3.LUT R180, R180, R3, RZ, 0x3c, !PT ;  /* 0x00000003b4b47212 */ /* 0x000fe200078e3cff */
[----:B-----5:R1:W-:Y:S06]  /*58f0*/  SYNCS.ARRIVE.TRANS64.RED.A1T0 RZ, [R0+URZ], RZ ;  /* 0x000000ff00ff79a7 */ /* 0x0203ec00081004ff */
.L_x_90:
[----:B------:R-:W-:Y:S05]  /*5900*/  BSYNC B1 ;  /* 0x0000000000017941 */ /* 0x000fea0003800000 */
.L_x_89:
[----:B-1----:R-:W-:Y:S04]  /*5910*/  SHF.R.U32.HI R0, RZ, 0x15, R80 ;  /* 0x00000015ff007819 */ /* 0x002fe80000011650 */
[----:B------:R-:W-:Y:S01]  /*5920*/  LOP3.LUT P1, RZ, R0, 0x3, R173, 0x48, !PT ;  /* 0x0000000300ff7812 */ /* 0x000fe200078248ad */
[----:B------:R-:W-:Y:S01]  /*5930*/  @!UPT UIADD3 URZ, UPT, UPT, URZ, URZ, URZ ;  /* 0x000000fffffff290 */ /* 0x000fe2000fffe0ff */
[----:B----4-:R-:W-:Y:S11]  /*5940*/  @P0 BRA `(.L_x_94) ;  /* 0x0000000000080947 */ /* 0x010ff60003800000 */
[----:B------:R-:W1:Y:S02]  /*5950*/  SYNCS.PHASECHK.TRANS64.TRYWAIT P0, [R193+URZ+0xc0], R2 ;  /* 0x0000c002c10075a7 */ /* 0x000e6400080011ff */
[----:B-1----:R-:W-:Y:S05]  /*5960*/  @!P0 BRA `(.L_x_95) ;  /* 0x0000005c00f08947 */ /* 0x002fea0003800000 */
.L_x_94:
[----:B------:R-:W-:Y:S04]  /*5970*/  BSSY.RECONVERGENT B6, `(.L_x_96) ;  /* 0x0000012000067945 */ /* 0x000fe80003800200 */
[----:B------:R-:W-:Y:S05]  /*5980*/  @!P1 BRA `(.L_x_97) ;  /* 0x0000000000409947 */ /* 0x000fea0003800000 */
[----:B------:R-:W4:Y:S01]  /*5990*/  LDCU.64 UR8, c[0x4][0x78] ;  /* 0x01000f00ff0877ac */ /* 0x000f220008000a00 */
[----:B------:R-:W-:Y:S01]  /*59a0*/  MOV R3, 0x0 ;  /* 0x0000000000037802 */ /* 0x000fe20000000f00 */
[----:B------:R-:W-:Y:S02]  /*59b0*/  HFMA2 R12, -RZ, RZ, 0, 5.9604644775390625e-08 ;  /* 0x00000001ff0c7431 */ /* 0x000fe400000001ff */
[----:B------:R-:W-:Y:S02]  /*59c0*/  IMAD.MOV.U32 R8, RZ, RZ, 0x192 ;  /* 0x00000192ff087424 */ /* 0x000fe400078e00ff */
[----:B------:R-:W-:Y:S01]  /*59d0*/  IMAD.MOV.U32 R13, RZ, RZ, RZ ;  /* 0x000000ffff0d7224 */ /* 0x000fe200078e00ff */
[----:B------:R-:W5:Y:S01]  /*59e0*/  LDCU.64 UR6, c[0x4][0x80] ;  /* 0x01001000ff0677ac */ /* 0x000f620008000a00 */
[----:B-1----:R-:W1:Y:S01]  /*59f0*/  LDC.64 R2, c[0x4][R3] ;  /* 0x0100000003027b82 */ /* 0x002e620000000a00 */
[----:B------:R-:W2:Y:S01]  /*5a00*/  LDCU.64 UR4, c[0x4][0x18] ;  /* 0x01000300ff0477ac */ /* 0x000ea20008000a00 */
[----:B----4-:R-:W-:Y:S01]  /*5a10*/  MOV R5, UR9 ;  /* 0x0000000900057c02 */ /* 0x010fe20008000f00 */
[----:B------:R-:W-:Y:S01]  /*5a20*/  IMAD.U32 R4, RZ, RZ, UR8 ;  /* 0x00000008ff047e24 */ /* 0x000fe2000f8e00ff */
[----:B-----5:R-:W-:Y:S01]  /*5a30*/  MOV R7, UR7 ;  /* 0x0000000700077c02 */ /* 0x020fe20008000f00 */
[----:B------:R-:W-:Y:S01]  /*5a40*/  IMAD.U32 R6, RZ, RZ, UR6 ;  /* 0x00000006ff067e24 */ /* 0x000fe2000f8e00ff */
[----:B--2---:R-:W-:Y:S01]  /*5a50*/  MOV R11, UR5 ;  /* 0x00000005000b7c02 */ /* 0x004fe20008000f00 */
[----:B------:R-:W-:Y:S02]  /*5a60*/  IMAD.U32 R10, RZ, RZ, UR4 ;  /* 0x00000004ff0a7e24 */ /* 0x000fe4000f8e00ff */
[----:B------:R-:W-:Y:S07]  /*5a70*/  LEPC R20, `(.L_x_97) ;  /* 0x000000001014794e */ /* 0x000fee0000000000 */
[----:B-1-3--:R-:W-:Y:S05]  /*5a80*/  CALL.ABS.NOINC R2 ;  /* 0x0000000002007343 */ /* 0x00afea0003c00000 */
.L_x_97:
[----:B------:R-:W-:Y:S05]  /*5a90*/  BSYNC.RECONVERGENT B6 ;  /* 0x0000000000067941 */ /* 0x000fea0003800200 */
.L_x_96:
[-C--:B---3--:R-:W-:Y:S01]  /*5aa0*/  F2FP.F16.E5M2.UNPACK_B R83, R148.reuse ;  /* 0x00000094ff53723e */ /* 0x088fe200020004ff */
[----:B------:R-:W-:Y:S05]  /*5ab0*/  WARPSYNC.ALL ;  /* 0x0000000000007948 */ /* 0x000fea0003800000 */
[----:B------:R-:W-:Y:S01]  /*5ac0*/  R2UR UR4, R80 ;  /* 0x00000000500472ca */ /* 0x000fe200000e0000 */
[--C-:B------:R-:W-:Y:S01]  /*5ad0*/  HADD2.F32 R82, -RZ, R83.reuse.H0_H0 ;  /* 0x20000053ff527230 */ /* 0x100fe20000004100 */
[----:B------:R-:W-:Y:S01]  /*5ae0*/  F2FP.F16.E5M2.UNPACK_B R85, R148.H1 ;  /* 0x00000094ff55723e */ /* 0x000fe200030004ff */
[----:B------:R-:W-:Y:S01]  /*5af0*/  HADD2.F32 R83, -RZ, R83.H1_H1 ;  /* 0x30000053ff537230 */ /* 0x000fe20000004100 */
[-C--:B------:R-:W-:Y:S01]  /*5b00*/  F2FP.F16.E5M2.UNPACK_B R87, R149.reuse ;  /* 0x00000095ff57723e */ /* 0x080fe200020004ff */
[----:B------:R-:W-:Y:S01]  /*5b10*/  BSSY.RECONVERGENT B0, `(.L_x_98) ;  /* 0x000011d000007945 */ /* 0x000fe20003800200 */
[----:B------:R-:W-:Y:S01]  /*5b20*/  F2FP.F16.E5M2.UNPACK_B R89, R149.H1 ;  /* 0x00000095ff59723e */ /* 0x000fe200030004ff */
[----:B------:R-:W-:Y:S01]  /*5b30*/  HADD2.F32 R84, -RZ, R85.H0_H0 ;  /* 0x20000055ff547230 */ /* 0x000fe20000004100 */
[-C--:B------:R-:W-:Y:S01]  /*5b40*/  F2FP.F16.E5M2.UNPACK_B R91, R150.reuse ;  /* 0x00000096ff5b723e */ /* 0x080fe200020004ff */
[----:B------:R-:W-:Y:S01]  /*5b50*/  HADD2.F32 R88, -RZ, R87.H1_H1 ;  /* 0x30000057ff587230 */ /* 0x000fe20000004100 */
[----:B------:R-:W-:Y:S01]  /*5b60*/  F2FP.F16.E5M2.UNPACK_B R93, R150.H1 ;  /* 0x00000096ff5d723e */ /* 0x000fe200030004ff */
[----:B------:R-:W-:Y:S01]  /*5b70*/  HADD2.F32 R86, -RZ, R85.H1_H1 ;  /* 0x30000055ff567230 */ /* 0x000fe20000004100 */
[-C--:B------:R-:W-:Y:S01]  /*5b80*/  F2FP.F16.E5M2.UNPACK_B R95, R151.reuse ;  /* 0x00000097ff5f723e */ /* 0x080fe200020004ff */
[----:B------:R-:W2:Y:S01]  /*5b90*/  LDTM.x64 R4, tmem[UR4] ;  /* 0x00000004000479ee */ /* 0x000ea20008340000 */
[----:B------:R-:W-:Y:S01]  /*5ba0*/  F2FP.F16.E5M2.UNPACK_B R97, R151.H1 ;  /* 0x00000097ff61723e */ /* 0x000fe200030004ff */
[----:B------:R-:W-:Y:S01]  /*5bb0*/  HADD2.F32 R85, -RZ, R87.H0_H0 ;  /* 0x20000057ff557230 */ /* 0x000fe20000004100 */
[-C--:B------:R-:W-:Y:S01]  /*5bc0*/  F2FP.F16.E5M2.UNPACK_B R99, R152.reuse ;  /* 0x00000098ff63723e */ /* 0x080fe200020004ff */
[----:B------:R-:W-:Y:S01]  /*5bd0*/  HADD2.F32 R87, -RZ, R89.H0_H0 ;  /* 0x20000059ff577230 */ /* 0x000fe20000004100 */
[----:B------:R-:W-:Y:S01]  /*5be0*/  F2FP.F16.E5M2.UNPACK_B R101, R152.H1 ;  /* 0x00000098ff65723e */ /* 0x000fe200030004ff */
[----:B------:R-:W-:Y:S01]  /*5bf0*/  HADD2.F32 R92, -RZ, R91.H1_H1 ;  /* 0x3000005bff5c7230 */ /* 0x000fe20000004100 */
[----:B------:R-:W-:Y:S01]  /*5c00*/  SHF.L.U32 R199, R176, 0x4, RZ ;  /* 0x00000004b0c77819 */ /* 0x000fe200000006ff */
[----:B------:R-:W-:Y:S01]  /*5c10*/  HADD2.F32 R96, -RZ, R95.H1_H1 ;  /* 0x3000005fff607230 */ /* 0x000fe20000004100 */
[----:B------:R-:W-:Y:S01]  /*5c20*/  SHF.L.U32 R207, R175, 0x4, RZ ;  /* 0x00000004afcf7819 */ /* 0x000fe200000006ff */
[----:B------:R-:W-:Y:S01]  /*5c30*/  HADD2.F32 R100, -RZ, R99.H1_H1 ;  /* 0x30000063ff647230 */ /* 0x000fe20000004100 */
[----:B------:R-:W-:Y:S01]  /*5c40*/  IADD3 R192, PT, PT, R186, R199, RZ ;  /* 0x000000c7bac07210 */ /* 0x000fe20007ffe0ff */
[----:B------:R-:W-:Y:S01]  /*5c50*/  HADD2.F32 R90, -RZ, R89.H1_H1 ;  /* 0x30000059ff5a7230 */ /* 0x000fe20000004100 */
[----:B------:R-:W-:Y:S01]  /*5c60*/  SHF.L.U32 R205, R184, 0x4, RZ ;  /* 0x00000004b8cd7819 */ /* 0x000fe200000006ff */
[----:B------:R-:W-:Y:S01]  /*5c70*/  HADD2.F32 R89, -RZ, R91.H0_H0 ;  /* 0x2000005bff597230 */ /* 0x000fe20000004100 */
[-C--:B------:R-:W-:Y:S01]  /*5c80*/  F2FP.F16.E5M2.UNPACK_B R103, R153.reuse ;  /* 0x00000099ff67723e */ /* 0x080fe200020004ff */
[--C-:B------:R-:W-:Y:S01]  /*5c90*/  HADD2.F32 R91, -RZ, R93.reuse.H0_H0 ;  /* 0x2000005dff5b7230 */ /* 0x100fe20000004100 */
[----:B------:R-:W-:Y:S01]  /*5ca0*/  IADD3 R194, PT, PT, R205, R192, RZ ;  /* 0x000000c0cdc27210 */ /* 0x000fe20007ffe0ff */
[----:B------:R-:W-:Y:S01]  /*5cb0*/  HADD2.F32 R94, -RZ, R93.H1_H1 ;  /* 0x3000005dff5e7230 */ /* 0x000fe20000004100 */
[----:B------:R-:W-:Y:S01]  /*5cc0*/  F2FP.F16.E5M2.UNPACK_B R105, R153.H1 ;  /* 0x00000099ff69723e */ /* 0x000fe200030004ff */
[----:B------:R-:W-:Y:S01]  /*5cd0*/  HADD2.F32 R93, -RZ, R95.H0_H0 ;  /* 0x2000005fff5d7230 */ /* 0x000fe20000004100 */
[-C--:B------:R-:W-:Y:S01]  /*5ce0*/  F2FP.F16.E5M2.UNPACK_B R107, R154.reuse ;  /* 0x0000009aff6b723e */ /* 0x080fe200020004ff */
[----:B------:R-:W-:Y:S01]  /*5cf0*/  HADD2.F32 R104, -RZ, R103.H1_H1 ;  /* 0x30000067ff687230 */ /* 0x000fe20000004100 */
[----:B------:R-:W-:Y:S01]  /*5d00*/  F2FP.F16.E5M2.UNPACK_B R109, R154.H1 ;  /* 0x0000009aff6d723e */ /* 0x000fe200030004ff */
[C---:B--2---:R-:W-:Y:S01]  /*5d10*/  FMUL R0, R78.reuse, R4 ;  /* 0x000000044e007220 */ /* 0x044fe20000400000 */
[C---:B-1----:R-:W-:Y:S01]  /*5d20*/  FMUL R2, R78.reuse, R5 ;  /* 0x000000054e027220 */ /* 0x042fe20000400000 */
[C---:B------:R-:W-:Y:S01]  /*5d30*/  FMUL R4, R78.reuse, R8 ;  /* 0x000000084e047220 */ /* 0x040fe20000400000 */
[C---:B------:R-:W-:Y:S01]  /*5d40*/  FMUL R5, R78.reuse, R9 ;  /* 0x000000094e057220 */ /* 0x040fe20000400000 */
[C---:B------:R-:W-:Y:S01]  /*5d50*/  FFMA R0, R81.reuse, R82, R0 ;  /* 0x0000005251007223 */ /* 0x040fe20000000000 */
[C---:B------:R-:W-:Y:S01]  /*5d60*/  FFMA R2, R81.reuse, R83, R2 ;  /* 0x0000005351027223 */ /* 0x040fe20000000002 */
[C---:B------:R-:W-:Y:S01]  /*5d70*/  FMUL R8, R78.reuse, R12 ;  /* 0x0000000c4e087220 */ /* 0x040fe20000400000 */
[C---:B------:R-:W-:Y:S01]  /*5d80*/  FMUL R9, R78.reuse, R13 ;  /* 0x0000000d4e097220 */ /* 0x040fe20000400000 */
[C---:B------:R-:W-:Y:S01]  /*5d90*/  FMUL R12, R78.reuse, R16 ;  /* 0x000000104e0c7220 */ /* 0x040fe20000400000 */
[C---:B------:R-:W-:Y:S01]  /*5da0*/  FMUL R13, R78.reuse, R17 ;  /* 0x000000114e0d7220 */ /* 0x040fe20000400000 */
[C---:B------:R-:W-:Y:S01]  /*5db0*/  FMUL R16, R78.reuse, R20 ;  /* 0x000000144e107220 */ /* 0x040fe20000400000 */
[C---:B------:R-:W-:Y:S01]  /*5dc0*/  FMUL R17, R78.reuse, R21 ;  /* 0x000000154e117220 */ /* 0x040fe20000400000 */
[C---:B------:R-:W-:Y:S01]  /*5dd0*/  FMUL R20, R78.reuse, R24 ;  /* 0x000000184e147220 */ /* 0x040fe20000400000 */
[C---:B------:R-:W-:Y:S01]  /*5de0*/  FMUL R21, R78.reuse, R25 ;  /* 0x000000194e157220 */ /* 0x040fe20000400000 */
[----:B------:R-:W-:Y:S02]  /*5df0*/  HADD2.F32 R108, -RZ, R107.H1_H1 ;  /* 0x3000006bff6c7230 */ /* 0x000fe40000004100 */
[C---:B------:R-:W-:Y:S01]  /*5e00*/  FMUL R24, R78.reuse, R28 ;  /* 0x0000001c4e187220 */ /* 0x040fe20000400000 */
[C---:B------:R-:W-:Y:S01]  /*5e10*/  FMUL R25, R78.reuse, R29 ;  /* 0x0000001d4e197220 */ /* 0x040fe20000400000 */
[C---:B------:R-:W-:Y:S01]  /*5e20*/  FMUL R28, R78.reuse, R32 ;  /* 0x000000204e1c7220 */ /* 0x040fe20000400000 */
[C---:B------:R-:W-:Y:S01]  /*5e30*/  FMUL R29, R78.reuse, R33 ;  /* 0x000000214e1d7220 */ /* 0x040fe20000400000 */
[C---:B------:R-:W-:Y:S01]  /*5e40*/  FMUL R32, R78.reuse, R36 ;  /* 0x000000244e207220 */ /* 0x040fe20000400000 */
[----:B------:R-:W-:Y:S01]  /*5e50*/  F2FP.F16.E5M2.UNPACK_B R111, R155 ;  /* 0x0000009bff6f723e */ /* 0x000fe200020004ff */
[C---:B------:R-:W-:Y:S01]  /*5e60*/  FMUL R33, R78.reuse, R37 ;  /* 0x000000254e217220 */ /* 0x040fe20000400000 */
[C---:B------:R-:W-:Y:S01]  /*5e70*/  FMUL R36, R78.reuse, R40 ;  /* 0x000000284e247220 */ /* 0x040fe20000400000 */
[----:B------:R-:W-:Y:S01]  /*5e80*/  F2FP.F16.E5M2.UNPACK_B R113, R155.H1 ;  /* 0x0000009bff71723e */ /* 0x000fe200030004ff */
[C---:B------:R-:W-:Y:S01]  /*5e90*/  FMUL R37, R78.reuse, R41 ;  /* 0x000000294e257220 */ /* 0x040fe20000400000 */
[----:B------:R-:W-:Y:S02]  /*5ea0*/  HADD2.F32 R112, -RZ, R111.H1_H1 ;  /* 0x3000006fff707230 */ /* 0x000fe40000004100 */
        /* <DEDUP_REMOVED lines=26> */
[C---:B------:R-:W-:Y:S01]  /*6050*/  FFMA R3, R81.reuse, R84, R3 ;  /* 0x0000005451037223 */ /* 0x040fe20000000003 */
[C---:B------:R-:W-:Y:S01]  /*6060*/  FFMA R7, R81.reuse, R86, R7 ;  /* 0x0000005651077223 */ /* 0x040fe20000000007 */
[----:B------:R-:W-:Y:S01]  /*6070*/  F2FP.F16.E5M2.UNPACK_B R131, R160 ;  /* 0x000000a0ff83723e */ /* 0x000fe200020004ff */
[C---:B------:R-:W-:Y:S01]  /*6080*/  FFMA R4, R81.reuse, R85, R4 ;  /* 0x0000005551047223 */ /* 0x040fe20000000004 */
[C---:B------:R-:W-:Y:S01]  /*6090*/  FFMA R5, R81.reuse, R88, R5 ;  /* 0x0000005851057223 */ /* 0x040fe20000000005 */
[----:B------:R-:W-:Y:S01]  /*60a0*/  F2FP.F16.E5M2.UNPACK_B R133, R160.H1 ;  /* 0x000000a0ff85723e */ /* 0x000fe200030004ff */
[----:B------:R-:W-:Y:S01]  /*60b0*/  FFMA R6, R81, R87, R6 ;  /* 0x0000005751067223 */ /* 0x000fe20000000006 */
[----:B------:R-:W-:Y:S01]  /*60c0*/  F2FP.SATFINITE.E5M2.F32.PACK_AB_MERGE_C R195, R7, R3, RZ ;  /* 0x0000000307c3723e */ /* 0x000fe200048060ff */
[----:B------:R-:W-:Y:S02]  /*60d0*/  HADD2.F32 R128, -RZ, R127.H1_H1 ;  /* 0x3000007fff807230 */ /* 0x000fe40000004100 */
[----:B------:R-:W-:Y:S01]  /*60e0*/  FMUL R11, R78, R11 ;  /* 0x0000000b4e0b7220 */ /* 0x000fe20000400000 */
[----:B------:R-:W-:Y:S01]  /*60f0*/  HADD2.F32 R132, -RZ, R131.H1_H1 ;  /* 0x30000083ff847230 */ /* 0x000fe20000004100 */
[----:B------:R-:W-:Y:S01]  /*6100*/  F2FP.SATFINITE.E5M2.F32.PACK_AB_MERGE_C R200, R2, R0, R195 ;  /* 0x0000000002c8723e */ /* 0x000fe200048060c3 */
[----:B------:R-:W-:Y:S01]  /*6110*/  FMUL R10, R78, R14 ;  /* 0x0000000e4e0a7220 */ /* 0x000fe20000400000 */
[----:B------:R-:W-:Y:S01]  /*6120*/  IADD3 R195, PT, PT, R186, R207, RZ ;  /* 0x000000cfbac37210 */ /* 0x000fe20007ffe0ff */
[C---:B------:R-:W-:Y:S01]  /*6130*/  FFMA R11, R81.reuse, R90, R11 ;  /* 0x0000005a510b7223 */ /* 0x040fe2000000000b */
[C---:B------:R-:W-:Y:S01]  /*6140*/  FFMA R8, R81.reuse, R89, R8 ;  /* 0x0000005951087223 */ /* 0x040fe20000000008 */
[C---:B------:R-:W-:Y:S01]  /*6150*/  FFMA R9, R81.reuse, R92, R9 ;  /* 0x0000005c51097223 */ /* 0x040fe20000000009 */
[--C-:B------:R-:W-:Y:S02]  /*6160*/  HADD2.F32 R95, -RZ, R97.reuse.H0_H0 ;  /* 0x20000061ff5f7230 */ /* 0x100fe40000004100 */
[----:B------:R-:W-:Y:S01]  /*6170*/  FFMA R10, R81, R91, R10 ;  /* 0x0000005b510a7223 */ /* 0x000fe2000000000a */
[----:B------:R-:W-:Y:S01]  /*6180*/  F2FP.SATFINITE.E5M2.F32.PACK_AB_MERGE_C R201, R11, R6, RZ ;  /* 0x000000060bc9723e */ /* 0x000fe200048060ff */
[C---:B------:R-:W-:Y:S01]  /*6190*/  FMUL R15, R78.reuse, R15 ;  /* 0x0000000f4e0f7220 */ /* 0x040fe20000400000 */
[----:B------:R-:W-:Y:S02]  /*61a0*/  HADD2.F32 R98, -RZ, R97.H1_H1 ;  /* 0x30000061ff627230 */ /* 0x000fe40000004100 */
[C---:B------:R-:W-:Y:S01]  /*61b0*/  FMUL R14, R78.reuse, R18 ;  /* 0x000000124e0e7220 */ /* 0x040fe20000400000 */
[----:B------:R-:W-:Y:S01]  /*61c0*/  F2FP.SATFINITE.E5M2.F32.PACK_AB_MERGE_C R201, R5, R4, R201 ;  /* 0x0000000405c9723e */ /* 0x000fe200048060c9 */
[----:B------:R-:W-:Y:S02]  /*61d0*/  HADD2.F32 R97, -RZ, R99.H0_H0 ;  /* 0x20000063ff617230 */ /* 0x000fe40000004100 */
[C---:B------:R-:W-:Y:S01]  /*61e0*/  FFMA R15, R81.reuse, R94, R15 ;  /* 0x0000005e510f7223 */ /* 0x040fe2000000000f */
[C---:B------:R-:W-:Y:S01]  /*61f0*/  FFMA R12, R81.reuse, R93, R12 ;  /* 0x0000005d510c7223 */ /* 0x040fe2000000000c */
[----:B------:R-:W-:Y:S01]  /*6200*/  FFMA R13, R81, R96, R13 ;  /* 0x00000060510d7223 */ /* 0x000fe2000000000d */
[----:B------:R-:W-:Y:S01]  /*6210*/  F2FP.F16.E5M2.UNPACK_B R135, R161 ;  /* 0x000000a1ff87723e */ /* 0x000fe200020004ff */
[--C-:B------:R-:W-:Y:S01]  /*6220*/  HADD2.F32 R99, -RZ, R101.reuse.H0_H0 ;  /* 0x20000065ff637230 */ /* 0x100fe20000004100 */
[----:B------:R-:W-:Y:S01]  /*6230*/  F2FP.SATFINITE.E5M2.F32.PACK_AB_MERGE_C R202, R15, R10, RZ ;  /* 0x0000000a0fca723e */ /* 0x000fe200048060ff */
[----:B------:R-:W-:Y:S01]  /*6240*/  FFMA R14, R81, R95, R14 ;  /* 0x0000005f510e7223 */ /* 0x000fe2000000000e */
[C---:B------:R-:W-:Y:S01]  /*6250*/  FMUL R19, R78.reuse, R19 ;  /* 0x000000134e137220 */ /* 0x040fe20000400000 */
[----:B------:R-:W-:Y:S01]  /*6260*/  HADD2.F32 R102, -RZ, R101.H1_H1 ;  /* 0x30000065ff667230 */ /* 0x000fe20000004100 */
[----:B------:R-:W-:Y:S01]  /*6270*/  F2FP.SATFINITE.E5M2.F32.PACK_AB_MERGE_C R202, R9, R8, R202 ;  /* 0x0000000809ca723e */ /* 0x000fe200048060ca */
[----:B------:R-:W-:Y:S02]  /*6280*/  HADD2.F32 R101, -RZ, R103.H0_H0 ;  /* 0x20000067ff657230 */ /* 0x000fe40000004100 */
[C---:B------:R-:W-:Y:S01]  /*6290*/  FFMA R19, R81.reuse, R98, R19 ;  /* 0x0000006251137223 */ /* 0x040fe20000000013 */
[C---:B------:R-:W-:Y:S01]  /*62a0*/  FFMA R16, R81.reuse, R97, R16 ;  /* 0x0000006151107223 */ /* 0x040fe20000000010 */
[----:B------:R-:W-:Y:S01]  /*62b0*/  FFMA R17, R81, R100, R17 ;  /* 0x0000006451117223 */ /* 0x000fe20000000011 */
[----:B------:R-:W-:Y:S02]  /*62c0*/  HADD2.F32 R136, -RZ, R135.H1_H1 ;  /* 0x30000087ff887230 */ /* 0x000fe40000004100 */
[C---:B------:R-:W-:Y:S01]  /*62d0*/  FMUL R18, R78.reuse, R22 ;  /* 0x000000164e127220 */ /* 0x040fe20000400000 */
[----:B------:R-:W-:Y:S01]  /*62e0*/  F2FP.F16.E5M2.UNPACK_B R137, R161.H1 ;  /* 0x000000a1ff89723e */ /* 0x000fe200030004ff */
[C---:B------:R-:W-:Y:S01]  /*62f0*/  FMUL R23, R78.reuse, R23 ;  /* 0x000000174e177220 */ /* 0x040fe20000400000 */
[--C-:B------:R-:W-:Y:S01]  /*6300*/  HADD2.F32 R103, -RZ, R105.reuse.H0_H0 ;  /* 0x20000069ff677230 */ /* 0x100fe20000004100 */
[----:B------:R-:W-:Y:S01]  /*6310*/  F2FP.SATFINITE.E5M2.F32.PACK_AB_MERGE_C R203, R19, R14, RZ ;  /* 0x0000000e13cb723e */ /* 0x000fe200048060ff */
[C---:B------:R-:W-:Y:S01]  /*6320*/  FFMA R18, R81.reuse, R99, R18 ;  /* 0x0000006351127223 */ /* 0x040fe20000000012 */
[C---:B------:R-:W-:Y:S01]  /*6330*/  FFMA R23, R81.reuse, R102, R23 ;  /* 0x0000006651177223 */ /* 0x040fe20000000017 */
[----:B------:R-:W-:Y:S01]  /*6340*/  FFMA R20, R81, R101, R20 ;  /* 0x0000006551147223 */ /* 0x000fe20000000014 */
[----:B------:R-:W-:Y:S01]  /*6350*/  F2FP.F16.E5M2.UNPACK_B R139, R162 ;  /* 0x000000a2ff8b723e */ /* 0x000fe200020004ff */
[----:B------:R-:W-:Y:S01]  /*6360*/  HADD2.F32 R106, -RZ, R105.H1_H1 ;  /* 0x30000069ff6a7230 */ /* 0x000fe20000004100 */
[----:B------:R-:W-:Y:S01]  /*6370*/  F2FP.SATFINITE.E5M2.F32.PACK_AB_MERGE_C R203, R13, R12, R203 ;  /* 0x0000000c0dcb723e */ /* 0x000fe200048060cb */
[----:B------:R-:W-:Y:S01]  /*6380*/  FFMA R21, R81, R104, R21 ;  /* 0x0000006851157223 */ /* 0x000fe20000000015 */
[----:B------:R-:W-:Y:S01]  /*6390*/  F2FP.SATFINITE.E5M2.F32.PACK_AB_MERGE_C R208, R23, R18, RZ ;  /* 0x0000001217d0723e */ /* 0x000fe200048060ff */
[----:B------:R-:W-:Y:S02]  /*63a0*/  HADD2.F32 R105, -RZ, R107.H0_H0 ;  /* 0x2000006bff697230 */ /* 0x000fe40000004100 */
[C---:B------:R-:W-:Y:S01]  /*63b0*/  FMUL R22, R78.reuse, R26 ;  /* 0x0000001a4e167220 */ /* 0x040fe20000400000 */
[----:B------:R1:W-:Y:S01]  /*63c0*/  STS.128 [R172+UR49+0x8200], R200 ;  /* 0x008200c8ac007988 */ /* 0x0003e20008000c31 */
[----:B------:R-:W-:Y:S01]  /*63d0*/  F2FP.SATFINITE.E5M2.F32.PACK_AB_MERGE_C R208, R17, R16, R208 ;  /* 0x0000001011d0723e */ /* 0x000fe200048060d0 */
[----:B------:R-:W-:Y:S02]  /*63e0*/  HADD2.F32 R140, -RZ, R139.H1_H1 ;  /* 0x3000008bff8c7230 */ /* 0x000fe40000004100 */
[C---:B------:R-:W-:Y:S01]  /*63f0*/  FFMA R22, R81.reuse, R103, R22 ;  /* 0x0000006751167223 */ /* 0x040fe20000000016 */
[C---:B------:R-:W-:Y:S01]  /*6400*/  FMUL R27, R78.reuse, R27 ;  /* 0x0000001b4e1b7220 */ /* 0x040fe20000400000 */
[--C-:B------:R-:W-:Y:S02]  /*6410*/  HADD2.F32 R107, -RZ, R109.reuse.H0_H0 ;  /* 0x2000006dff6b7230 */ /* 0x100fe40000004100 */
[C---:B------:R-:W-:Y:S01]  /*6420*/  FMUL R26, R78.reuse, R30 ;  /* 0x0000001e4e1a7220 */ /* 0x040fe20000400000 */
[----:B------:R-:W-:Y:S02]  /*6430*/  HADD2.F32 R110, -RZ, R109.H1_H1 ;  /* 0x3000006dff6e7230 */ /* 0x000fe40000004100 */
[C---:B------:R-:W-:Y:S01]  /*6440*/  FFMA R27, R81.reuse, R106, R27 ;  /* 0x0000006a511b7223 */ /* 0x040fe2000000001b */
[C---:B------:R-:W-:Y:S01]  /*6450*/  FFMA R24, R81.reuse, R105, R24 ;  /* 0x0000006951187223 */ /* 0x040fe20000000018 */
[----:B------:R-:W-:Y:S01]  /*6460*/  FFMA R25, R81, R108, R25 ;  /* 0x0000006c51197223 */ /* 0x000fe20000000019 */
[----:B------:R-:W-:Y:S01]  /*6470*/  F2FP.F16.E5M2.UNPACK_B R141, R162.H1 ;  /* 0x000000a2ff8d723e */ /* 0x000fe200030004ff */
[----:B------:R-:W-:Y:S01]  /*6480*/  HADD2.F32 R109, -RZ, R111.H0_H0 ;  /* 0x2000006fff6d7230 */ /* 0x000fe20000004100 */
[----:B------:R-:W-:Y:S01]  /*6490*/  F2FP.SATFINITE.E5M2.F32.PACK_AB_MERGE_C R209, R27, R22, RZ ;  /* 0x000000161bd1723e */ /* 0x000fe200048060ff */
[----:B------:R-:W-:Y:S01]  /*64a0*/  FFMA R26, R81, R107, R26 ;  /* 0x0000006b511a7223 */ /* 0x000fe2000000001a */
[C---:B------:R-:W-:Y:S01]  /*64b0*/  FMUL R31, R78.reuse, R31 ;  /* 0x0000001f4e1f7220 */ /* 0x040fe20000400000 */
[--C-:B------:R-:W-:Y:S01]  /*64c0*/  HADD2.F32 R111, -RZ, R113.reuse.H0_H0 ;  /* 0x20000071ff6f7230 */ /* 0x100fe20000004100 */
[----:B------:R-:W-:Y:S01]  /*64d0*/  F2FP.SATFINITE.E5M2.F32.PACK_AB_MERGE_C R209, R21, R20, R209 ;  /* 0x0000001415d1723e */ /* 0x000fe200048060d1 */
[----:B------:R-:W-:Y:S02]  /*64e0*/  HADD2.F32 R114, -RZ, R113.H1_H1 ;  /* 0x30000071ff727230 */ /* 0x000fe40000004100 */
[C---:B------:R-:W-:Y:S01]  /*64f0*/  FFMA R31, R81.reuse, R110, R31 ;  /* 0x0000006e511f7223 */ /* 0x040fe2000000001f */
[C---:B------:R-:W-:Y:S01]  /*6500*/  FFMA R28, R81.reuse, R109, R28 ;  /* 0x0000006d511c7223 */ /* 0x040fe2000000001c */
[----:B------:R-:W-:Y:S01]  /*6510*/  FFMA R29, R81, R112, R29 ;  /* 0x00000070511d7223 */ /* 0x000fe2000000001d */
[----:B------:R-:W-:Y:S02]  /*6520*/  HADD2.F32 R113, -RZ, R115.H0_H0 ;  /* 0x20000073ff717230 */ /* 0x000fe40000004100 */
[C---:B------:R-:W-:Y:S01]  /*6530*/  FMUL R30, R78.reuse, R34 ;  /* 0x000000224e1e7220 */ /* 0x040fe20000400000 */
[----:B------:R-:W-:Y:S01]  /*6540*/  F2FP.F16.E5M2.UNPACK_B R143, R163 ;  /* 0x000000a3ff8f723e */ /* 0x000fe200020004ff */
[C---:B------:R-:W-:Y:S01]  /*6550*/  FMUL R35, R78.reuse, R35 ;  /* 0x000000234e237220 */ /* 0x040fe20000400000 */
[----:B------:R-:W-:Y:S01]  /*6560*/  HADD2.F32 R115, -RZ, R117.H0_H0 ;  /* 0x20000075ff737230 */ /* 0x000fe20000004100 */
[----:B------:R-:W-:Y:S01]  /*6570*/  F2FP.SATFINITE.E5M2.F32.PACK_AB_MERGE_C R210, R31, R26, RZ ;  /* 0x0000001a1fd2723e */ /* 0x000fe200048060ff */
[C---:B------:R-:W-:Y:S01]  /*6580*/  FFMA R30, R81.reuse, R111, R30 ;  /* 0x0000006f511e7223 */ /* 0x040fe2000000001e */
[C---:B------:R-:W-:Y:S01]  /*6590*/  FFMA R35, R81.reuse, R114, R35 ;  /* 0x0000007251237223 */ /* 0x040fe20000000023 */
[C---:B------:R-:W-:Y:S01]  /*65a0*/  FFMA R32, R81.reuse, R113, R32 ;  /* 0x0000007151207223 */ /* 0x040fe20000000020 */
[----:B------:R-:W-:Y:S01]  /*65b0*/  F2FP.F16.E5M2.UNPACK_B R145, R163.H1 ;  /* 0x000000a3ff91723e */ /* 0x000fe200030004ff */
[----:B------:R-:W-:Y:S01]  /*65c0*/  FFMA R33, R81, R116, R33 ;  /* 0x0000007451217223 */ /* 0x000fe20000000021 */
[----:B------:R-:W-:Y:S01]  /*65d0*/  F2FP.SATFINITE.E5M2.F32.PACK_AB_MERGE_C R210, R25, R24, R210 ;  /* 0x0000001819d2723e */ /* 0x000fe200048060d2 */
[----:B------:R-:W-:Y:S01]  /*65e0*/  HADD2.F32 R144, -RZ, R143.H1_H1 ;  /* 0x3000008fff907230 */ /* 0x000fe20000004100 */
[----:B------:R-:W-:Y:S01]  /*65f0*/  F2FP.SATFINITE.E5M2.F32.PACK_AB_MERGE_C R211, R35, R30, RZ ;  /* 0x0000001e23d3723e */ /* 0x000fe200048060ff */
[----:B------:R-:W-:Y:S02]  /*6600*/  HADD2.F32 R118, -RZ, R117.H1_H1 ;  /* 0x30000075ff767230 */ /* 0x000fe40000004100 */
[C---:B------:R-:W-:Y:S01]  /*6610*/  FMUL R34, R78.reuse, R38 ;  /* 0x000000264e227220 */ /* 0x040fe20000400000 */
[----:B------:R-:W-:Y:S01]  /*6620*/  HADD2.F32 R117, -RZ, R119.H0_H0 ;  /* 0x20000077ff757230 */ /* 0x000fe20000004100 */
[----:B------:R-:W-:Y:S01]  /*6630*/  F2FP.SATFINITE.E5M2.F32.PACK_AB_MERGE_C R211, R29, R28, R211 ;  /* 0x0000001c1dd3723e */ /* 0x000fe200048060d3 */
[C---:B------:R-:W-:Y:S01]  /*6640*/  FMUL R39, R78.reuse, R39 ;  /* 0x000000274e277220 */ /* 0x040fe20000400000 */
[--C-:B------:R-:W-:Y:S02]  /*6650*/  HADD2.F32 R119, -RZ, R121.reuse.H0_H0 ;  /* 0x20000079ff777230 */ /* 0x100fe40000004100 */
[C---:B------:R-:W-:Y:S01]  /*6660*/  FFMA R34, R81.reuse, R115, R34 ;  /* 0x0000007351227223 */ /* 0x040fe20000000022 */
[----:B------:R-:W-:Y:S01]  /*6670*/  HADD2.F32 R122, -RZ, R121.H1_H1 ;  /* 0x30000079ff7a7230 */ /* 0x000fe20000004100 */
[----:B------:R1:W-:Y:S01]  /*6680*/  STS.128 [R192+0x8010], R208 ;  /* 0x008010d0c0007388 */ /* 0x0003e20000000c00 */
[----:B------:R-:W-:Y:S02]  /*6690*/  HADD2.F32 R121, -RZ, R123.H0_H0 ;  /* 0x2000007bff797230 */ /* 0x000fe40000004100 */
[C---:B------:R-:W-:Y:S01]  /*66a0*/  FFMA R39, R81.reuse, R118, R39 ;  /* 0x0000007651277223 */ /* 0x040fe20000000027 */
[C---:B------:R-:W-:Y:S01]  /*66b0*/  FFMA R36, R81.reuse, R117, R36 ;  /* 0x0000007551247223 */ /* 0x040fe20000000024 */
[----:B------:R-:W-:Y:S01]  /*66c0*/  FFMA R37, R81, R120, R37 ;  /* 0x0000007851257223 */ /* 0x000fe20000000025 */
[C---:B------:R-:W-:Y:S01]  /*66d0*/  FMUL R38, R78.reuse, R42 ;  /* 0x0000002a4e267220 */ /* 0x040fe20000400000 */
[----:B------:R-:W-:Y:S01]  /*66e0*/  ISETP.NE.AND P0, PT, R189, RZ, PT ;  /* 0x000000ffbd00720c */ /* 0x000fe20003f05270 */
[C---:B------:R-:W-:Y:S01]  /*66f0*/  FMUL R43, R78.reuse, R43 ;  /* 0x0000002b4e2b7220 */ /* 0x040fe20000400000 */
[--C-:B------:R-:W-:Y:S01]  /*6700*/  HADD2.F32 R123, -RZ, R125.reuse.H0_H0 ;  /* 0x2000007dff7b7230 */ /* 0x100fe20000004100 */
[----:B------:R-:W-:Y:S01]  /*6710*/  F2FP.SATFINITE.E5M2.F32.PACK_AB_MERGE_C R212, R39, R34, RZ ;  /* 0x0000002227d4723e */ /* 0x000fe200048060ff */
[C---:B------:R-:W-:Y:S01]  /*6720*/  FFMA R38, R81.reuse, R119, R38 ;  /* 0x0000007751267223 */ /* 0x040fe20000000026 */
[C---:B------:R-:W-:Y:S01]  /*6730*/  FFMA R43, R81.reuse, R122, R43 ;  /* 0x0000007a512b7223 */ /* 0x040fe2000000002b */
[----:B------:R-:W-:Y:S01]  /*6740*/  FFMA R40, R81, R121, R40 ;  /* 0x0000007951287223 */ /* 0x000fe20000000028 */
[----:B------:R-:W-:Y:S01]  /*6750*/  F2FP.SATFINITE.E5M2.F32.PACK_AB_MERGE_C R212, R33, R32, R212 ;  /* 0x0000002021d4723e */ /* 0x000fe200048060d4 */
[----:B------:R-:W-:Y:S01]  /*6760*/  FFMA R41, R81, R124, R41 ;  /* 0x0000007c51297223 */ /* 0x000fe20000000029 */
[----:B------:R-:W-:Y:S01]  /*6770*/  HADD2.F32 R126, -RZ, R125.H1_H1 ;  /* 0x3000007dff7e7230 */ /* 0x000fe20000004100 */
[----:B------:R-:W-:Y:S01]  /*6780*/  F2FP.SATFINITE.E5M2.F32.PACK_AB_MERGE_C R213, R43, R38, RZ ;  /* 0x000000262bd5723e */ /* 0x000fe200048060ff */
[----:B------:R-:W-:Y:S02]  /*6790*/  HADD2.F32 R125, -RZ, R127.H0_H0 ;  /* 0x2000007fff7d7230 */ /* 0x000fe40000004100 */
[C---:B------:R-:W-:Y:S01]  /*67a0*/  FMUL R42, R78.reuse, R46 ;  /* 0x0000002e4e2a7220 */ /* 0x040fe20000400000 */
[----:B------:R-:W-:Y:S01]  /*67b0*/  FMUL R47, R78, R47 ;  /* 0x0000002f4e2f7220 */ /* 0x000fe20000400000 */
[--C-:B------:R-:W-:Y:S01]  /*67c0*/  HADD2.F32 R127, -RZ, R129.reuse.H0_H0 ;  /* 0x20000081ff7f7230 */ /* 0x100fe20000004100 */
[----:B------:R-:W-:Y:S01]  /*67d0*/  F2FP.SATFINITE.E5M2.F32.PACK_AB_MERGE_C R213, R37, R36, R213 ;  /* 0x0000002425d5723e */ /* 0x000fe200048060d5 */
[C---:B------:R-:W-:Y:S01]  /*67e0*/  FFMA R42, R81.reuse, R123, R42 ;  /* 0x0000007b512a7223 */ /* 0x040fe2000000002a */
[C---:B------:R-:W-:Y:S01]  /*67f0*/  FFMA R47, R81.reuse, R126, R47 ;  /* 0x0000007e512f7223 */ /* 0x040fe2000000002f */
[C---:B------:R-:W-:Y:S01]  /*6800*/  FFMA R44, R81.reuse, R125, R44 ;  /* 0x0000007d512c7223 */ /* 0x040fe2000000002c */
[----:B------:R-:W-:Y:S01]  /*6810*/  ISETP.NE.AND P6, PT, R198, RZ, PT ;  /* 0x000000ffc600720c */ /* 0x000fe20003fc5270 */
[----:B------:R-:W-:Y:S01]  /*6820*/  FFMA R45, R81, R128, R45 ;  /* 0x00000080512d7223 */ /* 0x000fe2000000002d */
[----:B------:R-:W-:Y:S01]  /*6830*/  HADD2.F32 R130, -RZ, R129.H1_H1 ;  /* 0x30000081ff827230 */ /* 0x000fe20000004100 */
[----:B------:R-:W-:Y:S01]  /*6840*/  F2FP.SATFINITE.E5M2.F32.PACK_AB_MERGE_C R214, R47, R42, RZ ;  /* 0x0000002a2fd6723e */ /* 0x000fe200048060ff */
[----:B------:R-:W-:Y:S02]  /*6850*/  HADD2.F32 R129, -RZ, R131.H0_H0 ;  /* 0x20000083ff817230 */ /* 0x000fe40000004100 */
[C---:B------:R-:W-:Y:S01]  /*6860*/  FMUL R46, R78.reuse, R50 ;  /* 0x000000324e2e7220 */ /* 0x040fe20000400000 */
[C---:B------:R-:W-:Y:S01]  /*6870*/  FMUL R51, R78.reuse, R51 ;  /* 0x000000334e337220 */ /* 0x040fe20000400000 */
[--C-:B------:R-:W-:Y:S02]  /*6880*/  HADD2.F32 R131, -RZ, R133.reuse.H0_H0 ;  /* 0x20000085ff837230 */ /* 0x100fe40000004100 */
[C---:B------:R-:W-:Y:S01]  /*6890*/  FMUL R50, R78.reuse, R54 ;  /* 0x000000364e327220 */ /* 0x040fe20000400000 */
[C---:B------:R-:W-:Y:S01]  /*68a0*/  FFMA R46, R81.reuse, R127, R46 ;  /* 0x0000007f512e7223 */ /* 0x040fe2000000002e */
[----:B------:R-:W-:Y:S02]  /*68b0*/  HADD2.F32 R134, -RZ, R133.H1_H1 ;  /* 0x30000085ff867230 */ /* 0x000fe40000004100 */
[C---:B------:R-:W-:Y:S01]  /*68c0*/  FFMA R51, R81.reuse, R130, R51 ;  /* 0x0000008251337223 */ /* 0x040fe20000000033 */
[----:B------:R-:W-:Y:S02]  /*68d0*/  HADD2.F32 R133, -RZ, R135.H0_H0 ;  /* 0x20000087ff857230 */ /* 0x000fe40000004100 */
[C---:B------:R-:W-:Y:S01]  /*68e0*/  FMUL R55, R78.reuse, R55 ;  /* 0x000000374e377220 */ /* 0x040fe20000400000 */
[C---:B------:R-:W-:Y:S01]  /*68f0*/  FFMA R48, R81.reuse, R129, R48 ;  /* 0x0000008151307223 */ /* 0x040fe20000000030 */
[C---:B------:R-:W-:Y:S01]  /*6900*/  FFMA R49, R81.reuse, R132, R49 ;  /* 0x0000008451317223 */ /* 0x040fe20000000031 */
[--C-:B------:R-:W-:Y:S02]  /*6910*/  HADD2.F32 R135, -RZ, R137.reuse.H0_H0 ;  /* 0x20000089ff877230 */ /* 0x100fe40000004100 */
[C---:B------:R-:W-:Y:S01]  /*6920*/  FFMA R50, R81.reuse, R131, R50 ;  /* 0x0000008351327223 */ /* 0x040fe20000000032 */
[----:B------:R-:W-:Y:S02]  /*6930*/  HADD2.F32 R138, -RZ, R137.H1_H1 ;  /* 0x30000089ff8a7230 */ /* 0x000fe40000004100 */
[C---:B------:R-:W-:Y:S01]  /*6940*/  FMUL R54, R78.reuse, R58 ;  /* 0x0000003a4e367220 */ /* 0x040fe20000400000 */
[----:B------:R-:W-:Y:S02]  /*6950*/  HADD2.F32 R137, -RZ, R139.H0_H0 ;  /* 0x2000008bff897230 */ /* 0x000fe40000004100 */
[C---:B------:R-:W-:Y:S01]  /*6960*/  FFMA R55, R81.reuse, R134, R55 ;  /* 0x0000008651377223 */ /* 0x040fe20000000037 */
        /* <DEDUP_REMOVED lines=16> */
[----:B------:R-:W-:Y:S01]  /*6a70*/  FFMA R63, R81, R142, R63 ;  /* 0x0000008e513f7223 */ /* 0x000fe2000000003f */
[----:B------:R-:W-:Y:S01]  /*6a80*/  FMUL R67, R78, R67 ;  /* 0x000000434e437220 */ /* 0x000fe20000400000 */
[----:B------:R-:W-:Y:S01]  /*6a90*/  F2FP.SATFINITE.E5M2.F32.PACK_AB_MERGE_C R215, R51, R46, RZ ;  /* 0x0000002e33d7723e */ /* 0x000fe200048060ff */
[C---:B------:R-:W-:Y:S01]  /*6aa0*/  FFMA R60, R81.reuse, R141, R60 ;  /* 0x0000008d513c7223 */ /* 0x040fe2000000003c */
[C---:B------:R-:W-:Y:S01]  /*6ab0*/  FFMA R61, R81.reuse, R144, R61 ;  /* 0x00000090513d7223 */ /* 0x040fe2000000003d */
[C---:B------:R-:W-:Y:S01]  /*6ac0*/  FFMA R62, R81.reuse, R143, R62 ;  /* 0x0000008f513e7223 */ /* 0x040fe2000000003e */
[----:B------:R-:W-:Y:S01]  /*6ad0*/  FFMA R67, R81, R146, R67 ;  /* 0x0000009251437223 */ /* 0x000fe20000000043 */
[----:B------:R-:W-:Y:S02]  /*6ae0*/  F2FP.SATFINITE.E5M2.F32.PACK_AB_MERGE_C R214, R41, R40, R214 ;  /* 0x0000002829d6723e */ /* 0x000fe400048060d6 */
[----:B------:R-:W-:Y:S02]  /*6af0*/  F2FP.SATFINITE.E5M2.F32.PACK_AB_MERGE_C R215, R45, R44, R215 ;  /* 0x0000002c2dd7723e */ /* 0x000fe400048060d7 */
[----:B------:R-:W-:Y:S02]  /*6b00*/  F2FP.SATFINITE.E5M2.F32.PACK_AB_MERGE_C R216, R55, R50, RZ ;  /* 0x0000003237d8723e */ /* 0x000fe400048060ff */
[----:B------:R-:W-:Y:S01]  /*6b10*/  F2FP.SATFINITE.E5M2.F32.PACK_AB_MERGE_C R217, R59, R54, RZ ;  /* 0x000000363bd9723e */ /* 0x000fe200048060ff */
[----:B------:R1:W-:Y:S01]  /*6b20*/  STS.128 [R195+0x8020], R212 ;  /* 0x008020d4c3007388 */ /* 0x0003e20000000c00 */
[----:B------:R-:W-:Y:S02]  /*6b30*/  F2FP.SATFINITE.E5M2.F32.PACK_AB_MERGE_C R218, R63, R58, RZ ;  /* 0x0000003a3fda723e */ /* 0x000fe400048060ff */
[----:B------:R-:W-:Y:S02]  /*6b40*/  F2FP.SATFINITE.E5M2.F32.PACK_AB_MERGE_C R219, R67, R62, RZ ;  /* 0x0000003e43db723e */ /* 0x000fe400048060ff */
[----:B------:R-:W-:Y:S02]  /*6b50*/  F2FP.SATFINITE.E5M2.F32.PACK_AB_MERGE_C R216, R49, R48, R216 ;  /* 0x0000003031d8723e */ /* 0x000fe400048060d8 */
[----:B------:R-:W-:Y:S02]  /*6b60*/  F2FP.SATFINITE.E5M2.F32.PACK_AB_MERGE_C R217, R53, R52, R217 ;  /* 0x0000003435d9723e */ /* 0x000fe400048060d9 */
[----:B------:R-:W-:Y:S02]  /*6b70*/  F2FP.SATFINITE.E5M2.F32.PACK_AB_MERGE_C R218, R57, R56, R218 ;  /* 0x0000003839da723e */ /* 0x000fe400048060da */
[----:B------:R-:W-:Y:S02]  /*6b80*/  F2FP.SATFINITE.E5M2.F32.PACK_AB_MERGE_C R219, R61, R60, R219 ;  /* 0x0000003c3ddb723e */ /* 0x000fe400048060db */
[----:B------:R-:W-:Y:S02]  /*6b90*/  LEA R204, R181, UR49, 0x3 ;  /* 0x00000031b5cc7c11 */ /* 0x000fe4000f8e18ff */
[----:B------:R-:W-:Y:S01]  /*6ba0*/  @P6 SHF.L.U32 R221, R180, 0x1f, RZ ;  /* 0x0000001fb4dd6819 */ /* 0x000fe200000006ff */
[----:B------:R1:W-:Y:S01]  /*6bb0*/  STS.128 [R194+0x8010], R216 ;  /* 0x008010d8c2007388 */ /* 0x0003e20000000c00 */
[----:B------:R-:W-:Y:S01]  /*6bc0*/  @!PT LDS RZ, [RZ] ;  /* 0x00000000fffff984 */ /* 0x000fe20000000800 */
[----:B------:R-:W-:Y:S01]  /*6bd0*/  @!PT LDS RZ, [RZ] ;  /* 0x00000000fffff984 */ /* 0x000fe20000000800 */
[----:B------:R-:W-:Y:S01]  /*6be0*/  @!PT LDS RZ, [RZ] ;  /* 0x00000000fffff984 */ /* 0x000fe20000000800 */
[----:B------:R-:W-:Y:S01]  /*6bf0*/  @!PT LDS RZ, [RZ] ;  /* 0x00000000fffff984 */ /* 0x000fe20000000800 */
[----:B------:R2:W-:Y:S07]  /*6c00*/  MEMBAR.ALL.CTA ;  /* 0x0000000000007992 */ /* 0x0005ee0000008000 */
[----:B--2---:R-:W2:Y:S02]  /*6c10*/  FENCE.VIEW.ASYNC.S ;  /* 0x00000000000073c6 */ /* 0x004ea40000000000 */
[----:B--2---:R-:W-:Y:S06]  /*6c20*/  BAR.SYNC.DEFER_BLOCKING 0x1, 0x80 ;  /* 0x0042000000007b1d */ /* 0x004fec0000010000 */
[----:B------:R-:W-:Y:S05]  /*6c30*/  @P0 BRA `(.L_x_99) ;  /* 0x0000000000280947 */ /* 0x000fea0003800000 */
[----:B------:R-:W-:Y:S02]  /*6c40*/  UIADD3 UR4, UPT, UPT, UR49, 0x8200, URZ ;  /* 0x0000820031047890 */ /* 0x000fe4000fffe0ff */
[----:B------:R-:W-:Y:S01]  /*6c50*/  UIADD3 UR6, UP0, UPT, UR52, 0x680, URZ ;  /* 0x0000068034067890 */ /* 0x000fe2000ff1e0ff */
[----:B------:R-:W-:Y:S03]  /*6c60*/  UMOV UR43, UR36 ;  /* 0x00000024002b7c82 */ /* 0x000fe60008000000 */
[----:B------:R-:W-:Y:S01]  /*6c70*/  MOV R188, UR4 ;  /* 0x0000000400bc7c02 */ /* 0x000fe20008000f00 */
[----:B------:R-:W-:Y:S03]  /*6c80*/  UIADD3.X UR7, UPT, UPT, URZ, UR53, URZ, UP0, !UPT ;  /* 0x00000035ff077290 */ /* 0x000fe600087fe4ff */
[----:B------:R-:W-:Y:S11]  /*6c90*/  R2UR UR40, R188 ;  /* 0x00000000bc2872ca */ /* 0x000ff600000e0000 */
[----:B------:R-:W-:Y:S02]  /*6ca0*/  @!UPT UIADD3 URZ, UPT, UPT, URZ, URZ, URZ ;  /* 0x000000fffffff290 */ /* 0x000fe4000fffe0ff */
[----:B------:R2:W-:Y:S01]  /*6cb0*/  UTMASTG.3D [UR40], [UR6] ;  /* 0x00000028060073b5 */ /* 0x0005e20008010000 */
[----:B------:R0:W-:Y:S01]  /*6cc0*/  UTMACMDFLUSH ;  /* 0x00000000000079b7 */ /* 0x0001e20000000000 */
[----:B--2---:R-:W-:Y:S04]  /*6cd0*/  DEPBAR.LE SB0, 0x1 ;  /* 0x000080400000791a */ /* 0x004fe80000000000 */
.L_x_99:
[----:B------:R-:W-:Y:S05]  /*6ce0*/  BSYNC.RECONVERGENT B0 ;  /* 0x0000000000007941 */ /* 0x000fea0003800200 */
.L_x_98:
[----:B------:R-:W-:Y:S06]  /*6cf0*/  BAR.SYNC.DEFER_BLOCKING 0x1, 0x80 ;  /* 0x0042000000007b1d */ /* 0x000fec0000010000 */
[----:B------:R-:W2:Y:S01]  /*6d00*/  @P6 SYNCS.PHASECHK.TRANS64.TRYWAIT P0, [R204+URZ+0x50], R221 ;  /* 0x000050ddcc0065a7 */ /* 0x000ea200080011ff */
[----:B------:R-:W-:Y:S01]  /*6d10*/  BSSY B1, `(.L_x_100) ;  /* 0x0000023000017945 */ /* 0x000fe20003800000 */
[----:B--2---:R-:W-:Y:S03]  /*6d20*/  @P6 SEL R196, RZ, 0x1, !P0 ;  /* 0x00000001ffc46807 */ /* 0x004fe60004000000 */
[----:B------:R-:W-:Y:S05]  /*6d30*/  @!P6 BRA `(.L_x_101) ;  /* 0x000000000080e947 */ /* 0x000fea0003800000 */
[----:B------:R-:W-:Y:S01]  /*6d40*/  ISETP.NE.AND P1, PT, R197, RZ, PT ;  /* 0x000000ffc500720c */ /* 0x000fe20003f25270 */
[----:B------:R-:W-:Y:S01]  /*6d50*/  BSSY B0, `(.L_x_102) ;  /* 0x000000a000007945 */ /* 0x000fe20003800000 */
[----:B------:R-:W-:Y:S11]  /*6d60*/  ISETP.NE.AND P0, PT, R196, RZ, PT ;  /* 0x000000ffc400720c */ /* 0x000ff60003f05270 */
[----:B------:R-:W-:Y:S04]  /*6d70*/  @P1 IMAD R0, R181, 0x2000, R186 ;  /* 0x00002000b5001824 */ /* 0x000fe800078e02ba */
[C---:B------:R-:W-:Y:S01]  /*6d80*/  @P1 IMAD.IADD R6, R0.reuse, 0x1, R199 ;  /* 0x0000000100061824 */ /* 0x040fe200078e02c7 */
[----:B------:R-:W-:Y:S03]  /*6d90*/  @P1 IADD3 R4, PT, PT, R0, R207, RZ ;  /* 0x000000cf00041210 */ /* 0x000fe60007ffe0ff */
[----:B------:R-:W-:Y:S01]  /*6da0*/  @P1 IMAD.IADD R2, R205, 0x1, R6 ;  /* 0x00000001cd021824 */ /* 0x000fe200078e0206 */
[----:B------:R-:W-:Y:S06]  /*6db0*/  @P0 BRA `(.L_x_103) ;  /* 0x00000000000c0947 */ /* 0x000fec0003800000 */
[----:B------:R-:W-:Y:S04]  /*6dc0*/  SHF.L.U32 R3, R180, 0x1f, RZ ;  /* 0x0000001fb4037819 */ /* 0x000fe800000006ff */
[----:B------:R-:W2:Y:S02]  /*6dd0*/  SYNCS.PHASECHK.TRANS64.TRYWAIT P0, [R204+URZ+0x50], R3 ;  /* 0x00005003cc0075a7 */ /* 0x000ea400080011ff */
[----:B--2---:R-:W-:Y:S05]  /*6de0*/  @!P0 BRA `(.L_x_104) ;  /* 0x0000004800e48947 */ /* 0x004fea0003800000 */
.L_x_103:
[----:B------:R-:W-:Y:S05]  /*6df0*/  BSYNC B0 ;  /* 0x0000000000007941 */ /* 0x000fea0003800000 */
.L_x_102:
[----:B------:R-:W-:Y:S01]  /*6e00*/  ISETP.NE.AND P0, PT, R197, RZ, PT ;  /* 0x000000ffc500720c */ /* 0x000fe20003f05270 */
[----:B--2---:R-:W-:Y:S02]  /*6e10*/  VIADD R204, R204, 0x70 ;  /* 0x00000070cccc7836 */ /* 0x004fe40000000000 */
[----:B------:R-:W-:Y:S02]  /*6e20*/  IMAD.U32 R3, RZ, RZ, UR37 ;  /* 0x00000025ff037e24 */ /* 0x000fe4000f8e00ff */
[----:B------:R-:W-:Y:S03]  /*6e30*/  VIADD R181, R181, 0x1 ;  /* 0x00000001b5b57836 */ /* 0x000fe60000000000 */
[----:B------:R-:W-:Y:S05]  /*6e40*/  PRMT R3, R3, 0x654, R204 ;  /* 0x0000065403037816 */ /* 0x000fea00000000cc */
[----:B------:R2:W3:Y:S04]  /*6e50*/  @P0 LDS.128 R148, [R0] ;  /* 0x0000000000940984 */ /* 0x0004e80000000c00 */
[----:B------:R2:W4:Y:S04]  /*6e60*/  @P0 LDS.128 R156, [R4+0x20] ;  /* 0x00002000049c0984 */ /* 0x0005280000000c00 */
        /* <DEDUP_REMOVED lines=9> */
[----:B------:R-:W-:Y:S01]  /*6f00*/  SEL R181, R181, RZ, P0 ;  /* 0x000000ffb5b57207 */ /* 0x000fe20000000000 */
[----:B-----5:R5:W-:Y:S02]  /*6f10*/  SYNCS.ARRIVE.TRANS64.RED.A1T0 RZ, [R3+URZ], RZ ;  /* 0x000000ff03ff79a7 */ /* 0x020be400081004ff */
[----:B-----5:R-:W-:Y:S04]  /*6f20*/  SEL R3, RZ, 0x1, P0 ;  /* 0x00000001ff037807 */ /* 0x020fe80000000000 */
[----:B--234-:R-:W-:Y:S02]  /*6f30*/  LOP3.LUT R180, R180, R3, RZ, 0x3c, !PT ;  /* 0x00000003b4b47212 */ /* 0x01cfe400078e3cff */
.L_x_101:
[----:B------:R-:W-:Y:S05]  /*6f40*/  BSYNC B1 ;  /* 0x0000000000017941 */ /* 0x000fea0003800000 */
.L_x_100:
[----:B------:R-:W-:Y:S01]  /*6f50*/  VIADD R0, R80, 0x40 ;  /* 0x0000004050007836 */ /* 0x000fe20000000000 */
[----:B------:R-:W-:Y:S04]  /*6f60*/  BSSY.RECONVERGENT B6, `(.L_x_105) ;  /* 0x0000015000067945 */ /* 0x000fe80003800200 */
[----:B------:R-:W-:Y:S04]  /*6f70*/  SHF.R.U32.HI R0, RZ, 0x15, R0 ;  /* 0x00000015ff007819 */ /* 0x000fe80000011600 */
[----:B------:R-:W-:Y:S11]  /*6f80*/  LOP3.LUT P0, RZ, R0, 0x3, R173, 0x48, !PT ;  /* 0x0000000300ff7812 */ /* 0x000ff600078048ad */
[----:B------:R-:W-:Y:S02]  /*6f90*/  @!UPT UIADD3 URZ, UPT, UPT, URZ, URZ, URZ ;  /* 0x000000fffffff290 */ /* 0x000fe4000fffe0ff */
[----:B------:R-:W-:Y:S05]  /*6fa0*/  @!P0 BRA `(.L_x_106) ;  /* 0x0000000000408947 */ /* 0x000fea0003800000 */
[----:B------:R-:W2:Y:S01]  /*6fb0*/  LDCU.64 UR8, c[0x4][0x78] ;  /* 0x01000f00ff0877ac */ /* 0x000ea20008000a00 */
[----:B------:R-:W-:Y:S01]  /*6fc0*/  MOV R3, 0x0 ;  /* 0x0000000000037802 */ /* 0x000fe20000000f00 */
[----:B------:R-:W-:Y:S02]  /*6fd0*/  HFMA2 R12, -RZ, RZ, 0, 5.9604644775390625e-08 ;  /* 0x00000001ff0c7431 */ /* 0x000fe400000001ff */
[----:B------:R-:W-:Y:S02]  /*6fe0*/  IMAD.MOV.U32 R8, RZ, RZ, 0x192 ;  /* 0x00000192ff087424 */ /* 0x000fe400078e00ff */
[----:B------:R-:W-:Y:S01]  /*6ff0*/  IMAD.MOV.U32 R13, RZ, RZ, RZ ;  /* 0x000000ffff0d7224 */ /* 0x000fe200078e00ff */
[----:B------:R-:W3:Y:S01]  /*7000*/  LDCU.64 UR6, c[0x4][0x80] ;  /* 0x01001000ff0677ac */ /* 0x000ee20008000a00 */
[----:B------:R-:W4:Y:S01]  /*7010*/  LDC.64 R2, c[0x4][R3] ;  /* 0x0100000003027b82 */ /* 0x000f220000000a00 */
[----:B------:R-:W5:Y:S01]  /*7020*/  LDCU.64 UR4, c[0x4][0x18] ;  /* 0x01000300ff0477ac */ /* 0x000f620008000a00 */
[----:B--2---:R-:W-:Y:S01]  /*7030*/  MOV R5, UR9 ;  /* 0x0000000900057c02 */ /* 0x004fe20008000f00 */
[----:B------:R-:W-:Y:S01]  /*7040*/  IMAD.U32 R4, RZ, RZ, UR8 ;  /* 0x00000008ff047e24 */ /* 0x000fe2000f8e00ff */
[----:B---3--:R-:W-:Y:S01]  /*7050*/  MOV R7, UR7 ;  /* 0x0000000700077c02 */ /* 0x008fe20008000f00 */
[----:B------:R-:W-:Y:S01]  /*7060*/  IMAD.U32 R6, RZ, RZ, UR6 ;  /* 0x00000006ff067e24 */ /* 0x000fe2000f8e00ff */
[----:B-----5:R-:W-:Y:S01]  /*7070*/  MOV R11, UR5 ;  /* 0x00000005000b7c02 */ /* 0x020fe20008000f00 */
[----:B------:R-:W-:Y:S02]  /*7080*/  IMAD.U32 R10, RZ, RZ, UR4 ;  /* 0x00000004ff0a7e24 */ /* 0x000fe4000f8e00ff */
[----:B------:R-:W-:Y:S07]  /*7090*/  LEPC R20, `(.L_x_106) ;  /* 0x000000001014794e */ /* 0x000fee0000000000 */
[----:B-1--4-:R-:W-:Y:S05]  /*70a0*/  CALL.ABS.NOINC R2 ;  /* 0x0000000002007343 */ /* 0x012fea0003c00000 */
.L_x_106:
[----:B------:R-:W-:Y:S05]  /*70b0*/  BSYNC.RECONVERGENT B6 ;  /* 0x0000000000067941 */ /* 0x000fea0003800200 */
.L_x_105:
[----:B------:R-:W-:Y:S01]  /*70c0*/  F2FP.F16.E5M2.UNPACK_B R4, R149 ;  /* 0x00000095ff04723e */ /* 0x000fe200020004ff */
[----:B------:R-:W-:Y:S05]  /*70d0*/  WARPSYNC.ALL ;  /* 0x0000000000007948 */ /* 0x000fea0003800000 */
[----:B------:R-:W-:Y:S01]  /*70e0*/  R2UR UR4, R80 ;  /* 0x00000000500472ca */ /* 0x000fe200000e0000 */
[--C-:B------:R-:W-:Y:S01]  /*70f0*/  HADD2.F32 R88, -RZ, R4.reuse.H0_H0 ;  /* 0x20000004ff587230 */ /* 0x100fe20000004100 */
[-C--:B------:R-:W-:Y:S01]  /*7100*/  F2FP.F16.E5M2.UNPACK_B R0, R148.reuse ;  /* 0x00000094ff00723e */ /* 0x080fe200020004ff */
[----:B------:R-:W-:Y:S01]  /*7110*/  HADD2.F32 R83, -RZ, R4.H1_H1 ;  /* 0x30000004ff537230 */ /* 0x000fe20000004100 */
[----:B------:R-:W-:Y:S01]  /*7120*/  F2FP.F16.E5M2.UNPACK_B R4, R151 ;  /* 0x00000097ff04723e */ /* 0x000fe200020004ff */
[----:B------:R-:W-:Y:S01]  /*7130*/  BSSY.RECONVERGENT B0, `(.L_x_107) ;  /* 0x0000116000007945 */ /* 0x000fe20003800200 */
[----:B------:R-:W-:Y:S01]  /*7140*/  F2FP.F16.E5M2.UNPACK_B R3, R148.H1 ;  /* 0x00000094ff03723e */ /* 0x000fe200030004ff */
[--C-:B------:R-:W-:Y:S01]  /*7150*/  HADD2.F32 R2, -RZ, R0.reuse.H0_H0 ;  /* 0x20000000ff027230 */ /* 0x100fe20000004100 */
[----:B-1----:R-:W-:Y:S01]  /*7160*/  F2FP.F16.E5M2.UNPACK_B R135, R162 ;  /* 0x000000a2ff87723e */ /* 0x002fe200020004ff */
[----:B------:R-:W-:Y:S01]  /*7170*/  HADD2.F32 R82, -RZ, R0.H1_H1 ;  /* 0x30000000ff527230 */ /* 0x000fe20000004100 */
[----:B------:R-:W-:Y:S01]  /*7180*/  F2FP.F16.E5M2.UNPACK_B R0, R149.H1 ;  /* 0x00000095ff00723e */ /* 0x000fe200030004ff */
[--C-:B------:R-:W-:Y:S01]  /*7190*/  HADD2.F32 R84, -RZ, R3.reuse.H0_H0 ;  /* 0x20000003ff547230 */ /* 0x100fe20000004100 */
[----:B------:R-:W-:Y:S01]  /*71a0*/  F2FP.F16.E5M2.UNPACK_B R125, R159.H1 ;  /* 0x0000009fff7d723e */ /* 0x000fe200030004ff */
[----:B------:R-:W-:Y:S01]  /*71b0*/  HADD2.F32 R86, -RZ, R3.H1_H1 ;  /* 0x30000003ff567230 */ /* 0x000fe20000004100 */
[-C--:B------:R-:W-:Y:S01]  /*71c0*/  F2FP.F16.E5M2.UNPACK_B R3, R150.reuse ;  /* 0x00000096ff03723e */ /* 0x080fe200020004ff */
[--C-:B------:R-:W-:Y:S01]  /*71d0*/  HADD2.F32 R90, -RZ, R0.reuse.H0_H0 ;  /* 0x20000000ff5a7230 */ /* 0x100fe20000004100 */
[----:B------:R-:W-:Y:S01]  /*71e0*/  ISETP.NE.AND P0, PT, R189, RZ, PT ;  /* 0x000000ffbd00720c */ /* 0x000fe20003f05270 */
[----:B------:R-:W-:Y:S01]  /*71f0*/  HADD2.F32 R85, -RZ, R0.H1_H1 ;  /* 0x30000000ff557230 */ /* 0x000fe20000004100 */
[----:B------:R-:W-:Y:S01]  /*7200*/  F2FP.F16.E5M2.UNPACK_B R0, R150.H1 ;  /* 0x00000096ff00723e */ /* 0x000fe200030004ff */
[--C-:B------:R-:W-:Y:S01]  /*7210*/  HADD2.F32 R92, -RZ, R3.reuse.H0_H0 ;  /* 0x20000003ff5c7230 */ /* 0x100fe20000004100 */
[----:B------:R-:W-:Y:S01]  /*7220*/  ISETP.NE.AND P6, PT, R198, RZ, PT ;  /* 0x000000ffc600720c */ /* 0x000fe20003fc5270 */
[----:B------:R-:W-:Y:S01]  /*7230*/  HADD2.F32 R87, -RZ, R3.H1_H1 ;  /* 0x30000003ff577230 */ /* 0x000fe20000004100 */
[----:B------:R-:W-:Y:S01]  /*7240*/  F2FP.F16.E5M2.UNPACK_B R3, R151.H1 ;  /* 0x00000097ff03723e */ /* 0x000fe200030004ff */
[--C-:B------:R-:W-:Y:S02]  /*7250*/  HADD2.F32 R94, -RZ, R0.reuse.H0_H0 ;  /* 0x20000000ff5e7230 */ /* 0x100fe40000004100 */
[----:B------:R-:W-:Y:S01]  /*7260*/  HADD2.F32 R89, -RZ, R0.H1_H1 ;  /* 0x30000000ff597230 */ /* 0x000fe20000004100 */
[-C--:B------:R-:W-:Y:S01]  /*7270*/  F2FP.F16.E5M2.UNPACK_B R0, R152.reuse ;  /* 0x00000098ff00723e */ /* 0x080fe200020004ff */
[--C-:B------:R-:W-:Y:S02]  /*7280*/  HADD2.F32 R96, -RZ, R4.reuse.H0_H0 ;  /* 0x20000004ff607230 */ /* 0x100fe40000004100 */
[----:B------:R-:W-:Y:S01]  /*7290*/  HADD2.F32 R91, -RZ, R4.H1_H1 ;  /* 0x30000004ff5b7230 */ /* 0x000fe20000004100 */
[-C--:B------:R-:W-:Y:S01]  /*72a0*/  F2FP.F16.E5M2.UNPACK_B R4, R153.reuse ;  /* 0x00000099ff04723e */ /* 0x080fe200020004ff */
[--C-:B------:R-:W-:Y:S02]  /*72b0*/  HADD2.F32 R100, -RZ, R0.reuse.H0_H0 ;  /* 0x20000000ff647230 */ /* 0x100fe40000004100 */
[----:B------:R-:W-:Y:S01]  /*72c0*/  HADD2.F32 R95, -RZ, R0.H1_H1 ;  /* 0x30000000ff5f7230 */ /* 0x000fe20000004100 */
[----:B------:R-:W-:Y:S01]  /*72d0*/  F2FP.F16.E5M2.UNPACK_B R0, R153.H1 ;  /* 0x00000099ff00723e */ /* 0x000fe200030004ff */
[--C-:B------:R-:W-:Y:S02]  /*72e0*/  HADD2.F32 R98, -RZ, R3.reuse.H0_H0 ;  /* 0x20000003ff627230 */ /* 0x100fe40000004100 */
[----:B------:R-:W-:Y:S01]  /*72f0*/  HADD2.F32 R93, -RZ, R3.H1_H1 ;  /* 0x30000003ff5d7230 */ /* 0x000fe20000004100 */
[----:B------:R-:W-:Y:S01]  /*7300*/  F2FP.F16.E5M2.UNPACK_B R3, R152.H1 ;  /* 0x00000098ff03723e */ /* 0x000fe200030004ff */
[--C-:B------:R-:W-:Y:S02]  /*7310*/  HADD2.F32 R106, -RZ, R0.reuse.H0_H0 ;  /* 0x20000000ff6a7230 */ /* 0x100fe40000004100 */
[----:B------:R-:W-:Y:S01]  /*7320*/  HADD2.F32 R101, -RZ, R0.H1_H1 ;  /* 0x30000000ff657230 */ /* 0x000fe20000004100 */
[-C--:B------:R-:W-:Y:S01]  /*7330*/  F2FP.F16.E5M2.UNPACK_B R0, R154.reuse.H1 ;  /* 0x0000009aff00723e */ /* 0x080fe200030004ff */
[--C-:B------:R-:W-:Y:S02]  /*7340*/  HADD2.F32 R104, -RZ, R4.reuse.H0_H0 ;  /* 0x20000004ff687230 */ /* 0x100fe40000004100 */
[----:B------:R-:W-:Y:S01]  /*7350*/  HADD2.F32 R99, -RZ, R4.H1_H1 ;  /* 0x30000004ff637230 */ /* 0x000fe20000004100 */
[----:B------:R-:W-:Y:S01]  /*7360*/  F2FP.F16.E5M2.UNPACK_B R4, R155 ;  /* 0x0000009bff04723e */ /* 0x000fe200020004ff */
[--C-:B------:R-:W-:Y:S02]  /*7370*/  HADD2.F32 R102, -RZ, R3.reuse.H0_H0 ;  /* 0x20000003ff667230 */ /* 0x100fe40000004100 */
[----:B------:R-:W-:Y:S01]  /*7380*/  HADD2.F32 R97, -RZ, R3.H1_H1 ;  /* 0x30000003ff617230 */ /* 0x000fe20000004100 */
[----:B------:R-:W-:Y:S01]  /*7390*/  F2FP.F16.E5M2.UNPACK_B R3, R154 ;  /* 0x0000009aff03723e */ /* 0x000fe200020004ff */
[--C-:B------:R-:W-:Y:S02]  /*73a0*/  HADD2.F32 R110, -RZ, R0.reuse.H0_H0 ;  /* 0x20000000ff6e7230 */ /* 0x100fe40000004100 */
[----:B------:R-:W-:Y:S01]  /*73b0*/  HADD2.F32 R105, -RZ, R0.H1_H1 ;  /* 0x30000000ff697230 */ /* 0x000fe20000004100 */
[-C--:B------:R-:W-:Y:S01]  /*73c0*/  F2FP.F16.E5M2.UNPACK_B R0, R156.reuse ;  /* 0x0000009cff00723e */ /* 0x080fe200020004ff */
[--C-:B------:R-:W-:Y:S02]  /*73d0*/  HADD2.F32 R112, -RZ, R4.reuse.H0_H0 ;  /* 0x20000004ff707230 */ /* 0x100fe40000004100 */
[----:B------:R-:W-:Y:S01]  /*73e0*/  HADD2.F32 R107, -RZ, R4.H1_H1 ;  /* 0x30000004ff6b7230 */ /* 0x000fe20000004100 */
[----:B------:R-:W-:Y:S01]  /*73f0*/  F2FP.F16.E5M2.UNPACK_B R4, R157 ;  /* 0x0000009dff04723e */ /* 0x000fe200020004ff */
[--C-:B------:R-:W-:Y:S02]  /*7400*/  HADD2.F32 R108, -RZ, R3.reuse.H0_H0 ;  /* 0x20000003ff6c7230 */ /* 0x100fe40000004100 */
[----:B------:R-:W-:Y:S01]  /*7410*/  HADD2.F32 R103, -RZ, R3.H1_H1 ;  /* 0x30000003ff677230 */ /* 0x000fe20000004100 */
[----:B------:R-:W-:Y:S01]  /*7420*/  F2FP.F16.E5M2.UNPACK_B R3, R155.H1 ;  /* 0x0000009bff03723e */ /* 0x000fe200030004ff */
[--C-:B------:R-:W-:Y:S02]  /*7430*/  HADD2.F32 R116, -RZ, R0.reuse.H0_H0 ;  /* 0x20000000ff747230 */ /* 0x100fe40000004100 */
[----:B------:R-:W-:Y:S01]  /*7440*/  HADD2.F32 R111, -RZ, R0.H1_H1 ;  /* 0x30000000ff6f7230 */ /* 0x000fe20000004100 */
[----:B------:R-:W-:Y:S01]  /*7450*/  F2FP.F16.E5M2.UNPACK_B R0, R156.H1 ;  /* 0x0000009cff00723e */ /* 0x000fe200030004ff */
[--C-:B------:R-:W-:Y:S02]  /*7460*/  HADD2.F32 R120, -RZ, R4.reuse.H0_H0 ;  /* 0x20000004ff787230 */ /* 0x100fe40000004100 */
[----:B------:R-:W-:Y:S02]  /*7470*/  HADD2.F32 R115, -RZ, R4.H1_H1 ;  /* 0x30000004ff737230 */ /* 0x000fe40000004100 */
[--C-:B------:R-:W-:Y:S01]  /*7480*/  HADD2.F32 R114, -RZ, R3.reuse.H0_H0 ;  /* 0x20000003ff727230 */ /* 0x100fe20000004100 */
[----:B------:R-:W1:Y:S01]  /*7490*/  LDTM.x64 R4, tmem[UR4+0x40] ;  /* 0x00004004000479ee */ /* 0x000e620008340000 */
[----:B------:R-:W-:Y:S01]  /*74a0*/  HADD2.F32 R109, -RZ, R3.H1_H1 ;  /* 0x30000003ff6d7230 */ /* 0x000fe20000004100 */
[----:B------:R-:W-:Y:S01]  /*74b0*/  F2FP.F16.E5M2.UNPACK_B R3, R157.H1 ;  /* 0x0000009dff03723e */ /* 0x000fe200030004ff */
        /* <DEDUP_REMOVED lines=14> */
[----:B------:R-:W-:Y:S01]  /*75a0*/  F2FP.F16.E5M2.UNPACK_B R0, R160.H1 ;  /* 0x000000a0ff00723e */ /* 0x000fe200030004ff */
[--C-:B------:R-:W-:Y:S02]  /*75b0*/  HADD2.F32 R132, -RZ, R3.reuse.H0_H0 ;  /* 0x20000003ff847230 */ /* 0x100fe40000004100 */
[C---:B-1----:R-:W-:Y:S01]  /*75c0*/  FMUL R7, R78.reuse, R7 ;  /* 0x000000074e077220 */ /* 0x042fe20000400000 */
        /* <DEDUP_REMOVED lines=10> */
[C---:B------:R-:W-:Y:S01]  /*7670*/  FMUL R0, R78.reuse, R4 ;  /* 0x000000044e007220 */ /* 0x040fe20000400000 */
[--C-:B------:R-:W-:Y:S01]  /*7680*/  HADD2.F32 R140, -RZ, R135.reuse.H0_H0 ;  /* 0x20000087ff8c7230 */ /* 0x100fe20000004100 */
[----:B------:R-:W-:Y:S01]  /*7690*/  F2FP.F16.E5M2.UNPACK_B R4, R163 ;  /* 0x000000a3ff04723e */ /* 0x000fe200020004ff */
[----:B------:R-:W-:Y:S02]  /*76a0*/  HADD2.F32 R135, -RZ, R135.H1_H1 ;  /* 0x30000087ff877230 */ /* 0x000fe40000004100 */
[C---:B------:R-:W-:Y:S01]  /*76b0*/  FFMA R0, R81.reuse, R2, R0 ;  /* 0x0000000251007223 */ /* 0x040fe20000000000 */
[C---:B------:R-:W-:Y:S01]  /*76c0*/  FMUL R2, R78.reuse, R5 ;  /* 0x000000054e027220 */ /* 0x040fe20000400000 */
[--C-:B------:R-:W-:Y:S01]  /*76d0*/  HADD2.F32 R142, -RZ, R3.reuse.H0_H0 ;  /* 0x20000003ff8e7230 */ /* 0x100fe20000004100 */
[----:B------:R-:W-:Y:S01]  /*76e0*/  F2FP.F16.E5M2.UNPACK_B R5, R163.H1 ;  /* 0x000000a3ff05723e */ /* 0x000fe200030004ff */
[----:B------:R-:W-:Y:S02]  /*76f0*/  HADD2.F32 R137, -RZ, R3.H1_H1 ;  /* 0x30000003ff897230 */ /* 0x000fe40000004100 */
[C---:B------:R-:W-:Y:S01]  /*7700*/  FFMA R2, R81.reuse, R82, R2 ;  /* 0x0000005251027223 */ /* 0x040fe20000000002 */
[--C-:B------:R-:W-:Y:S02]  /*7710*/  HADD2.F32 R82, -RZ, R4.reuse.H0_H0 ;  /* 0x20000004ff527230 */ /* 0x100fe40000004100 */
[C---:B------:R-:W-:Y:S01]  /*7720*/  FMUL R3, R78.reuse, R6 ;  /* 0x000000064e037220 */ /* 0x040fe20000400000 */
[----:B------:R-:W-:Y:S02]  /*7730*/  HADD2.F32 R139, -RZ, R4.H1_H1 ;  /* 0x30000004ff8b7230 */ /* 0x000fe40000004100 */
[C---:B------:R-:W-:Y:S01]  /*7740*/  FMUL R4, R78.reuse, R9 ;  /* 0x000000094e047220 */ /* 0x040fe20000400000 */
[--C-:B------:R-:W-:Y:S02]  /*7750*/  HADD2.F32 R141, -RZ, R5.reuse.H1_H1 ;  /* 0x30000005ff8d7230 */ /* 0x100fe40000004100 */
[C---:B------:R-:W-:Y:S01]  /*7760*/  FFMA R3, R81.reuse, R84, R3 ;  /* 0x0000005451037223 */ /* 0x040fe20000000003 */
[----:B------:R-:W-:Y:S01]  /*7770*/  FFMA R7, R81, R86, R7 ;  /* 0x0000005651077223 */ /* 0x000fe20000000007 */
[----:B------:R-:W-:Y:S02]  /*7780*/  HADD2.F32 R84, -RZ, R5.H0_H0 ;  /* 0x20000005ff547230 */ /* 0x000fe40000004100 */
[C---:B------:R-:W-:Y:S01]  /*7790*/  FMUL R5, R78.reuse, R10 ;  /* 0x0000000a4e057220 */ /* 0x040fe20000400000 */
[C---:B------:R-:W-:Y:S01]  /*77a0*/  FMUL R6, R78.reuse, R11 ;  /* 0x0000000b4e067220 */ /* 0x040fe20000400000 */
[C---:B------:R-:W-:Y:S01]  /*77b0*/  FMUL R11, R78.reuse, R16 ;  /* 0x000000104e0b7220 */ /* 0x040fe20000400000 */
[----:B------:R-:W-:Y:S01]  /*77c0*/  F2FP.SATFINITE.E5M2.F32.PACK_AB_MERGE_C R143, R7, R3, RZ ;  /* 0x00000003078f723e */ /* 0x000fe200048060ff */
[C---:B------:R-:W-:Y:S01]  /*77d0*/  FMUL R3, R78.reuse, R8 ;  /* 0x000000084e037220 */ /* 0x040fe20000400000 */
[C---:B------:R-:W-:Y:S01]  /*77e0*/  FMUL R7, R78.reuse, R12 ;  /* 0x0000000c4e077220 */ /* 0x040fe20000400000 */
[C---:B------:R-:W-:Y:S01]  /*77f0*/  FMUL R8, R78.reuse, R13 ;  /* 0x0000000d4e087220 */ /* 0x040fe20000400000 */
[C---:B------:R-:W-:Y:S01]  /*7800*/  FMUL R12, R78.reuse, R17 ;  /* 0x000000114e0c7220 */ /* 0x040fe20000400000 */
[C---:B------:R-:W-:Y:S01]  /*7810*/  FFMA R3, R81.reuse, R88, R3 ;  /* 0x0000005851037223 */ /* 0x040fe20000000003 */
[C---:B------:R-:W-:Y:S01]  /*7820*/  FFMA R4, R81.reuse, R83, R4 ;  /* 0x0000005351047223 */ /* 0x040fe20000000004 */
[C---:B------:R-:W-:Y:S01]  /*7830*/  FFMA R5, R81.reuse, R90, R5 ;  /* 0x0000005a51057223 */ /* 0x040fe20000000005 */
[C---:B------:R-:W-:Y:S01]  /*7840*/  FFMA R6, R81.reuse, R85, R6 ;  /* 0x0000005551067223 */ /* 0x040fe20000000006 */
[C---:B------:R-:W-:Y:S01]  /*7850*/  FFMA R7, R81.reuse, R92, R7 ;  /* 0x0000005c51077223 */ /* 0x040fe20000000007 */
[C---:B------:R-:W-:Y:S01]  /*7860*/  FFMA R8, R81.reuse, R87, R8 ;  /* 0x0000005751087223 */ /* 0x040fe20000000008 */
[C---:B------:R-:W-:Y:S01]  /*7870*/  FMUL R16, R78.reuse, R21 ;  /* 0x000000154e107220 */ /* 0x040fe20000400000 */
[----:B------:R-:W-:Y:S01]  /*7880*/  FMUL R9, R78, R14 ;  /* 0x0000000e4e097220 */ /* 0x000fe20000400000 */
[----:B------:R-:W-:Y:S01]  /*7890*/  F2FP.SATFINITE.E5M2.F32.PACK_AB_MERGE_C R5, R6, R5, RZ ;  /* 0x000000050605723e */ /* 0x000fe200048060ff */
[C---:B------:R-:W-:Y:S01]  /*78a0*/  FMUL R10, R78.reuse, R15 ;  /* 0x0000000f4e0a7220 */ /* 0x040fe20000400000 */
[C---:B------:R-:W-:Y:S01]  /*78b0*/  FMUL R15, R78.reuse, R20 ;  /* 0x000000144e0f7220 */ /* 0x040fe20000400000 */
[C---:B------:R-:W-:Y:S01]  /*78c0*/  FFMA R9, R81.reuse, R94, R9 ;  /* 0x0000005e51097223 */ /* 0x040fe20000000009 */
[C---:B------:R-:W-:Y:S01]  /*78d0*/  FMUL R20, R78.reuse, R25 ;  /* 0x000000194e147220 */ /* 0x040fe20000400000 */
[C---:B------:R-:W-:Y:S01]  /*78e0*/  FFMA R10, R81.reuse, R89, R10 ;  /* 0x00000059510a7223 */ /* 0x040fe2000000000a */
[C---:B------:R-:W-:Y:S01]  /*78f0*/  FFMA R11, R81.reuse, R96, R11 ;  /* 0x00000060510b7223 */ /* 0x040fe2000000000b */
[C---:B------:R-:W-:Y:S01]  /*7900*/  FFMA R12, R81.reuse, R91, R12 ;  /* 0x0000005b510c7223 */ /* 0x040fe2000000000c */
[C---:B------:R-:W-:Y:S01]  /*7910*/  FMUL R13, R78.reuse, R18 ;  /* 0x000000124e0d7220 */ /* 0x040fe20000400000 */
[----:B------:R-:W-:Y:S01]  /*7920*/  FMUL R14, R78, R19 ;  /* 0x000000134e0e7220 */ /* 0x000fe20000400000 */
[----:B------:R-:W-:Y:S01]  /*7930*/  F2FP.SATFINITE.E5M2.F32.PACK_AB_MERGE_C R9, R10, R9, RZ ;  /* 0x000000090a09723e */ /* 0x000fe200048060ff */
[C---:B------:R-:W-:Y:S01]  /*7940*/  FMUL R19, R78.reuse, R24 ;  /* 0x000000184e137220 */ /* 0x040fe20000400000 */
        /* <DEDUP_REMOVED lines=17> */
[----:B------:R-:W-:Y:S01]  /*7a60*/  FMUL R27, R78, R32 ;  /* 0x000000204e1b7220 */ /* 0x000fe20000400000 */
[C---:B------:R-:W-:Y:S01]  /*7a70*/  FFMA R21, R81.reuse, R106, R21 ;  /* 0x0000006a51157223 */ /* 0x040fe20000000015 */
[C---:B------:R-:W-:Y:S01]  /*7a80*/  FFMA R22, R81.reuse, R101, R22 ;  /* 0x0000006551167223 */ /* 0x040fe20000000016 */
[----:B------:R-:W-:Y:S01]  /*7a90*/  F2FP.SATFINITE.E5M2.F32.PACK_AB_MERGE_C R16, R16, R15, R17 ;  /* 0x0000000f1010723e */ /* 0x000fe20004806011 */
[C---:B------:R-:W-:Y:S01]  /*7aa0*/  FFMA R23, R81.reuse, R108, R23 ;  /* 0x0000006c51177223 */ /* 0x040fe20000000017 */
[C---:B------:R-:W-:Y:S01]  /*7ab0*/  FFMA R24, R81.reuse, R103, R24 ;  /* 0x0000006751187223 */ /* 0x040fe20000000018 */
[----:B------:R-:W-:Y:S01]  /*7ac0*/  FMUL R32, R78, R37 ;  /* 0x000000254e207220 */ /* 0x000fe20000400000 */
[----:B------:R-:W-:Y:S01]  /*7ad0*/  F2FP.SATFINITE.E5M2.F32.PACK_AB_MERGE_C R21, R22, R21, RZ ;  /* 0x000000151615723e */ /* 0x000fe200048060ff */
[C---:B------:R-:W-:Y:S01]  /*7ae0*/  FMUL R25, R78.reuse, R30 ;  /* 0x0000001e4e197220 */ /* 0x040fe20000400000 */
[C---:B------:R-:W-:Y:S01]  /*7af0*/  FMUL R26, R78.reuse, R31 ;  /* 0x0000001f4e1a7220 */ /* 0x040fe20000400000 */
[----:B------:R-:W-:Y:S01]  /*7b00*/  FMUL R31, R78, R36 ;  /* 0x000000244e1f7220 */ /* 0x000fe20000400000 */
[----:B------:R-:W-:Y:S01]  /*7b10*/  F2FP.SATFINITE.E5M2.F32.PACK_AB_MERGE_C R17, R20, R19, R21 ;  /* 0x000000131411723e */ /* 0x000fe20004806015 */
        /* <DEDUP_REMOVED lines=8> */
[----:B------:R-:W-:Y:S01]  /*7ba0*/  FMUL R35, R78, R40 ;  /* 0x000000284e237220 */ /* 0x000fe20000400000 */
[C---:B------:R-:W-:Y:S01]  /*7bb0*/  FFMA R29, R81.reuse, R114, R29 ;  /* 0x00000072511d7223 */ /* 0x040fe2000000001d */
[----:B------:R-:W-:Y:S01]  /*7bc0*/  F2FP.SATFINITE.E5M2.F32.PACK_AB_MERGE_C R18, R24, R23, R18 ;  /* 0x000000171812723e */ /* 0x000fe20004806012 */
        /* <DEDUP_REMOVED lines=22> */
[C---:B------:R-:W-:Y:S01]  /*7d30*/  FMUL R41, R78.reuse, R46 ;  /* 0x0000002e4e297220 */ /* 0x040fe20000400000 */
[C---:B------:R-:W-:Y:S01]  /*7d40*/  FMUL R42, R78.reuse, R47 ;  /* 0x0000002f4e2a7220 */ /* 0x040fe20000400000 */
[C---:B------:R-:W-:Y:S01]  /*7d50*/  FFMA R40, R81.reuse, R119, R40 ;  /* 0x0000007751287223 */ /* 0x040fe20000000028 */
[--C-:B------:R-:W-:Y:S02]  /*7d60*/  HADD2.F32 R130, -RZ, R125.reuse.H0_H0 ;  /* 0x2000007dff827230 */ /* 0x100fe40000004100 */
[C---:B------:R-:W-:Y:S01]  /*7d70*/  FFMA R41, R81.reuse, R126, R41 ;  /* 0x0000007e51297223 */ /* 0x040fe20000000029 */
[----:B------:R-:W-:Y:S02]  /*7d80*/  HADD2.F32 R125, -RZ, R125.H1_H1 ;  /* 0x3000007dff7d7230 */ /* 0x000fe40000004100 */
[C---:B------:R-:W-:Y:S01]  /*7d90*/  FMUL R45, R78.reuse, R50 ;  /* 0x000000324e2d7220 */ /* 0x040fe20000400000 */
[C---:B------:R-:W-:Y:S01]  /*7da0*/  FFMA R42, R81.reuse, R121, R42 ;  /* 0x00000079512a7223 */ /* 0x040fe2000000002a */
[C---:B------:R-:W-:Y:S01]  /*7db0*/  FMUL R46, R78.reuse, R51 ;  /* 0x000000334e2e7220 */ /* 0x040fe20000400000 */
[C---:B------:R-:W-:Y:S01]  /*7dc0*/  FFMA R43, R81.reuse, R128, R43 ;  /* 0x00000080512b7223 */ /* 0x040fe2000000002b */
[C---:B------:R-:W-:Y:S01]  /*7dd0*/  FMUL R47, R78.reuse, R52 ;  /* 0x000000344e2f7220 */ /* 0x040fe20000400000 */
        /* <DEDUP_REMOVED lines=10> */
[C---:B------:R-:W-:Y:S01]  /*7e80*/  FFMA R45, R81.reuse, R130, R45 ;  /* 0x00000082512d7223 */ /* 0x040fe2000000002d */
[C---:B------:R-:W-:Y:S01]  /*7e90*/  FMUL R59, R78.reuse, R64 ;  /* 0x000000404e3b7220 */ /* 0x040fe20000400000 */
[C---:B------:R-:W-:Y:S01]  /*7ea0*/  FMUL R60, R78.reuse, R65 ;  /* 0x000000414e3c7220 */ /* 0x040fe20000400000 */
[C---:B------:R-:W-:Y:S01]  /*7eb0*/  FMUL R61, R78.reuse, R66 ;  /* 0x000000424e3d7220 */ /* 0x040fe20000400000 */
[----:B------:R-:W-:Y:S01]  /*7ec0*/  FMUL R62, R78, R67 ;  /* 0x000000434e3e7220 */ /* 0x000fe20000400000 */
[C---:B------:R-:W-:Y:S01]  /*7ed0*/  FFMA R46, R81.reuse, R125, R46 ;  /* 0x0000007d512e7223 */ /* 0x040fe2000000002e */
[----:B------:R-:W-:Y:S01]  /*7ee0*/  F2FP.SATFINITE.E5M2.F32.PACK_AB_MERGE_C R64, R2, R0, R143 ;  /* 0x000000000240723e */ /* 0x000fe2000480608f */
[C---:B------:R-:W-:Y:S01]  /*7ef0*/  FFMA R47, R81.reuse, R132, R47 ;  /* 0x00000084512f7223 */ /* 0x040fe2000000002f */
[----:B------:R-:W-:Y:S01]  /*7f00*/  F2FP.SATFINITE.E5M2.F32.PACK_AB_MERGE_C R65, R4, R3, R5 ;  /* 0x000000030441723e */ /* 0x000fe20004806005 */
[C---:B------:R-:W-:Y:S01]  /*7f10*/  FFMA R48, R81.reuse, R127, R48 ;  /* 0x0000007f51307223 */ /* 0x040fe20000000030 */
[----:B------:R-:W-:Y:S01]  /*7f20*/  F2FP.SATFINITE.E5M2.F32.PACK_AB_MERGE_C R66, R8, R7, R9 ;  /* 0x000000070842723e */ /* 0x000fe20004806009 */
[C---:B------:R-:W-:Y:S01]  /*7f30*/  FFMA R49, R81.reuse, R134, R49 ;  /* 0x0000008651317223 */ /* 0x040fe20000000031 */
[----:B------:R-:W-:Y:S01]  /*7f40*/  F2FP.SATFINITE.E5M2.F32.PACK_AB_MERGE_C R67, R12, R11, R13 ;  /* 0x0000000b0c43723e */ /* 0x000fe2000480600d */
[----:B------:R-:W-:Y:S01]  /*7f50*/  FMUL R53, R78, R58 ;  /* 0x0000003a4e357220 */ /* 0x000fe20000400000 */
[C---:B------:R-:W-:Y:S01]  /*7f60*/  FFMA R50, R81.reuse, R129, R50 ;  /* 0x0000008151327223 */ /* 0x040fe20000000032 */
[C---:B------:R-:W-:Y:S01]  /*7f70*/  FFMA R51, R81.reuse, R136, R51 ;  /* 0x0000008851337223 */ /* 0x040fe20000000033 */
[C---:B------:R-:W-:Y:S01]  /*7f80*/  FFMA R52, R81.reuse, R131, R52 ;  /* 0x0000008351347223 */ /* 0x040fe20000000034 */
[----:B------:R1:W-:Y:S01]  /*7f90*/  STS.128 [R172+UR49+0xa200], R64 ;  /* 0x00a20040ac007988 */ /* 0x0003e20008000c31 */
[C---:B------:R-:W-:Y:S01]  /*7fa0*/  FFMA R53, R81.reuse, R138, R53 ;  /* 0x0000008a51357223 */ /* 0x040fe20000000035 */
[----:B------:R-:W-:Y:S01]  /*7fb0*/  F2FP.SATFINITE.E5M2.F32.PACK_AB_MERGE_C R37, R38, R37, RZ ;  /* 0x000000252625723e */ /* 0x000fe200048060ff */
[C---:B------:R-:W-:Y:S01]  /*7fc0*/  FFMA R54, R81.reuse, R133, R54 ;  /* 0x0000008551367223 */ /* 0x040fe20000000036 */
[----:B------:R-:W-:Y:S01]  /*7fd0*/  FMUL R58, R78, R63 ;  /* 0x0000003f4e3a7220 */ /* 0x000fe20000400000 */
[C---:B------:R-:W-:Y:S01]  /*7fe0*/  FFMA R55, R81.reuse, R140, R55 ;  /* 0x0000008c51377223 */ /* 0x040fe20000000037 */
[C---:B------:R-:W-:Y:S01]  /*7ff0*/  FFMA R56, R81.reuse, R135, R56 ;  /* 0x0000008751387223 */ /* 0x040fe20000000038 */
[C---:B------:R-:W-:Y:S01]  /*8000*/  FFMA R57, R81.reuse, R142, R57 ;  /* 0x0000008e51397223 */ /* 0x040fe20000000039 */
[----:B------:R1:W-:Y:S01]  /*8010*/  STS.128 [R192+0xa010], R16 ;  /* 0x00a01010c0007388 */ /* 0x0003e20000000c00 */
[----:B------:R-:W-:Y:S01]  /*8020*/  F2FP.SATFINITE.E5M2.F32.PACK_AB_MERGE_C R33, R36, R35, R37 ;  /* 0x000000232421723e */ /* 0x000fe20004806025 */
[C---:B------:R-:W-:Y:S01]  /*8030*/  FFMA R58, R81.reuse, R137, R58 ;  /* 0x00000089513a7223 */ /* 0x040fe2000000003a */
[----:B------:R-:W-:Y:S01]  /*8040*/  F2FP.SATFINITE.E5M2.F32.PACK_AB_MERGE_C R34, R42, R41, RZ ;  /* 0x000000292a22723e */ /* 0x000fe200048060ff */
[C---:B------:R-:W-:Y:S01]  /*8050*/  FFMA R59, R81.reuse, R82, R59 ;  /* 0x00000052513b7223 */ /* 0x040fe2000000003b */
[----:B------:R-:W-:Y:S01]  /*8060*/  F2FP.SATFINITE.E5M2.F32.PACK_AB_MERGE_C R35, R46, R45, RZ ;  /* 0x0000002d2e23723e */ /* 0x000fe200048060ff */
        /* <DEDUP_REMOVED lines=25> */
[----:B------:R-:W-:Y:S02]  /*8200*/  UIADD3 UR8, UP0, UPT, UR52, 0x680, URZ ;  /* 0x0000068034087890 */ /* 0x000fe4000ff1e0ff */
[----:B------:R-:W-:Y:S02]  /*8210*/  UIADD3 UR5, UPT, UPT, UR41, 0x40, URZ ;  /* 0x0000004029057890 */ /* 0x000fe4000fffe0ff */
[----:B------:R-:W-:Y:S02]  /*8220*/  UIADD3 UR4, UPT, UPT, UR49, 0xa200, URZ ;  /* 0x0000a20031047890 */ /* 0x000fe4000fffe0ff */
[----:B------:R-:W-:Y:S01]  /*8230*/  UIADD3.X UR9, UPT, UPT, URZ, UR53, URZ, UP0, !UPT ;  /* 0x00000035ff097290 */ /* 0x000fe200087fe4ff */
[----:B------:R-:W-:Y:S01]  /*8240*/  UMOV UR6, UR42 ;  /* 0x0000002a00067c82 */ /* 0x000fe20008000000 */
[----:B------:R-:W-:Y:S07]  /*8250*/  UMOV UR7, UR36 ;  /* 0x0000002400077c82 */ /* 0x000fee0008000000 */
[----:B------:R2:W-:Y:S01]  /*8260*/  UTMASTG.3D [UR4], [UR8] ;  /* 0x00000004080073b5 */ /* 0x0005e20008010000 */
[----:B------:R0:W-:Y:S01]  /*8270*/  UTMACMDFLUSH ;  /* 0x00000000000079b7 */ /* 0x0001e20000000000 */
[----:B--2---:R-:W-:Y:S04]  /*8280*/  DEPBAR.LE SB0, 0x1 ;  /* 0x000080400000791a */ /* 0x004fe80000000000 */
.L_x_108:
[----:B------:R-:W-:Y:S05]  /*8290*/  BSYNC.RECONVERGENT B0 ;  /* 0x0000000000007941 */ /* 0x000fea0003800200 */
.L_x_107:
        /* <DEDUP_REMOVED lines=16> */
.L_x_112:
[----:B------:R-:W-:Y:S05]  /*83a0*/  BSYNC B0 ;  /* 0x0000000000007941 */ /* 0x000fea0003800000 */
.L_x_111:
        /* <DEDUP_REMOVED lines=20> */
.L_x_110:
[----:B------:R-:W-:Y:S05]  /*84f0*/  BSYNC B1 ;  /* 0x0000000000017941 */ /* 0x000fea0003800000 */
.L_x_109:
[----:B--2---:R-:W-:Y:S01]  /*8500*/  VIADD R0, R80, 0x80 ;  /* 0x0000008050007836 */ /* 0x004fe20000000000 */
        /* <DEDUP_REMOVED lines=10> */
[----:B------:R-:W5:Y:S01]  /*85b0*/  LDCU.64 UR6, c[0x4][0x80] ;  /* 0x01001000ff0677ac */ /* 0x000f620008000a00 */
[----:B------:R-:W1:Y:S01]  /*85c0*/  LDC.64 R2, c[0x4][R3] ;  /* 0x0100000003027b82 */ /* 0x000e620000000a00 */
[----:B------:R-:W3:Y:S01]  /*85d0*/  LDCU.64 UR4, c[0x4][0x18] ;  /* 0x01000300ff0477ac */ /* 0x000ee20008000a00 */
[----:B--2---:R-:W-:Y:S01]  /*85e0*/  MOV R5, UR9 ;  /* 0x0000000900057c02 */ /* 0x004fe20008000f00 */
[----:B------:R-:W-:Y:S01]  /*85f0*/  IMAD.U32 R4, RZ, RZ, UR8 ;  /* 0x00000008ff047e24 */ /* 0x000fe2000f8e00ff */
[----:B-----5:R-:W-:Y:S01]  /*8600*/  MOV R7, UR7 ;  /* 0x0000000700077c02 */ /* 0x020fe20008000f00 */
[----:B------:R-:W-:Y:S01]  /*8610*/  IMAD.U32 R6, RZ, RZ, UR6 ;  /* 0x00000006ff067e24 */ /* 0x000fe2000f8e00ff */
[----:B---3--:R-:W-:Y:S01]  /*8620*/  MOV R11, UR5 ;  /* 0x00000005000b7c02 */ /* 0x008fe20008000f00 */
[----:B------:R-:W-:Y:S02]  /*8630*/  IMAD.U32 R10, RZ, RZ, UR4 ;  /* 0x00000004ff0a7e24 */ /* 0x000fe4000f8e00ff */
[----:B------:R-:W-:Y:S07]  /*8640*/  LEPC R20, `(.L_x_115) ;  /* 0x000000001014794e */ /* 0x000fee0000000000 */
[----:B-1--4-:R-:W-:Y:S05]  /*8650*/  CALL.ABS.NOINC R2 ;  /* 0x0000000002007343 */ /* 0x012fea0003c00000 */
.L_x_115:
[----:B------:R-:W-:Y:S05]  /*8660*/  BSYNC.RECONVERGENT B6 ;  /* 0x0000000000067941 */ /* 0x000fea0003800200 */
.L_x_114:
[----:B---3--:R-:W-:Y:S01]  /*8670*/  F2FP.F16.E5M2.UNPACK_B R4, R149 ;  /* 0x00000095ff04723e */ /* 0x008fe200020004ff */
        /* <DEDUP_REMOVED lines=13> */
[----:B----4-:R-:W-:Y:S01]  /*8750*/  F2FP.F16.E5M2.UNPACK_B R125, R159.H1 ;  /* 0x0000009fff7d723e */ /* 0x010fe200030004ff */
        /* <DEDUP_REMOVED lines=262> */
[----:B------:R-:W-:Y:S02]  /*97c0*/  UIADD3 UR8, UP0, UPT, UR52, 0x680, URZ ;  /* 0x0000068034087890 */ /* 0x000fe4000ff1e0ff */
[----:B------:R-:W-:Y:S02]  /*97d0*/  UIADD3 UR5, UPT, UPT, UR41, 0x80, URZ ;  /* 0x0000008029057890 */ /* 0x000fe4000fffe0ff */
[----:B------:R-:W-:Y:S01]  /*97e0*/  MOV R188, UR10 ;  /* 0x0000000a00bc7c02 */ /* 0x000fe20008000f00 */
[----:B------:R-:W-:Y:S01]  /*97f0*/  UIADD3.X UR9, UPT, UPT, URZ, UR53, URZ, UP0, !UPT ;  /* 0x00000035ff097290 */ /* 0x000fe200087fe4ff */
[----:B------:R-:W-:Y:S02]  /*9800*/  UMOV UR6, UR42 ;  /* 0x0000002a00067c82 */ /* 0x000fe40008000000 */
[----:B------:R-:W-:Y:S01]  /*9810*/  R2UR UR4, R188 ;  /* 0x00000000bc0472ca */ /* 0x000fe200000e0000 */
[----:B------:R-:W-:Y:S11]  /*9820*/  UMOV UR7, UR36 ;  /* 0x0000002400077c82 */ /* 0x000ff60008000000 */
[----:B------:R-:W-:Y:S01]  /*9830*/  @!UPT UIADD3 URZ, UPT, UPT, URZ, URZ, URZ ;  /* 0x000000fffffff290 */ /* 0x000fe2000fffe0ff */
[----:B------:R2:W-:Y:S01]  /*9840*/  UTMASTG.3D [UR4], [UR8] ;  /* 0x00000004080073b5 */ /* 0x0005e20008010000 */
[----:B------:R0:W-:Y:S01]  /*9850*/  UTMACMDFLUSH ;  /* 0x00000000000079b7 */ /* 0x0001e20000000000 */
[----:B--2---:R-:W-:Y:S04]  /*9860*/  DEPBAR.LE SB0, 0x1 ;  /* 0x000080400000791a */ /* 0x004fe80000000000 */
.L_x_117:
[----:B------:R-:W-:Y:S05]  /*9870*/  BSYNC.RECONVERGENT B0 ;  /* 0x0000000000007941 */ /* 0x000fea0003800200 */
.L_x_116:
        /* <DEDUP_REMOVED lines=16> */
.L_x_121:
[----:B------:R-:W-:Y:S05]  /*9980*/  BSYNC B0 ;  /* 0x0000000000007941 */ /* 0x000fea0003800000 */
.L_x_120:
        /* <DEDUP_REMOVED lines=20> */
.L_x_119:
[----:B------:R-:W-:Y:S05]  /*9ad0*/  BSYNC B1 ;  /* 0x0000000000017941 */ /* 0x000fea0003800000 */
.L_x_118:
[----:B--2---:R-:W-:Y:S05]  /*9ae0*/  VIADD R0, R80, 0xc0 ;  /* 0x000000c050007836 */ /* 0x004fea0000000000 */
        /* <DEDUP_REMOVED lines=20> */
.L_x_123:
[----:B------:R-:W-:Y:S01]  /*9c30*/  ISETP.NE.AND P0, PT, R189, RZ, PT ;  /* 0x000000ffbd00720c */ /* 0x000fe20003f05270 */
[----:B------:R-:W-:Y:S05]  /*9c40*/  WARPSYNC.ALL ;  /* 0x0000000000007948 */ /* 0x000fea0003800000 */
[----:B------:R-:W-:Y:S01]  /*9c50*/  R2UR UR4, R80 ;  /* 0x00000000500472ca */ /* 0x000fe200000e0000 */
[----:B------:R-:W-:Y:S01]  /*9c60*/  BSSY.RECONVERGENT B0, `(.L_x_124) ;  /* 0x000011d000007945 */ /* 0x000fe20003800200 */
[----:B---3--:R-:W-:Y:S02]  /*9c70*/  F2FP.F16.E5M2.UNPACK_B R11, R149 ;  /* 0x00000095ff0b723e */ /* 0x008fe400020004ff */
[----:B------:R-:W-:Y:S02]  /*9c80*/  F2FP.F16.E5M2.UNPACK_B R10, R150 ;  /* 0x00000096ff0a723e */ /* 0x000fe400020004ff */
[----:B------:R-:W-:Y:S01]  /*9c90*/  F2FP.F16.E5M2.UNPACK_B R9, R151 ;  /* 0x00000097ff09723e */ /* 0x000fe200020004ff */
[--C-:B------:R-:W-:Y:S01]  /*9ca0*/  HADD2.F32 R83, -RZ, R11.reuse.H0_H0 ;  /* 0x2000000bff537230 */ /* 0x100fe20000004100 */
[----:B----4-:R-:W-:Y:S01]  /*9cb0*/  F2FP.F16.E5M2.UNPACK_B R8, R152 ;  /* 0x00000098ff08723e */ /* 0x010fe200020004ff */
[----:B------:R-:W-:Y:S01]  /*9cc0*/  HADD2.F32 R84, -RZ, R11.H1_H1 ;  /* 0x3000000bff547230 */ /* 0x000fe20000004100 */
[----:B------:R-:W-:Y:S01]  /*9cd0*/  F2FP.F16.E5M2.UNPACK_B R7, R153 ;  /* 0x00000099ff07723e */ /* 0x000fe200020004ff */
[--C-:B------:R-:W-:Y:S01]  /*9ce0*/  HADD2.F32 R87, -RZ, R10.reuse.H0_H0 ;  /* 0x2000000aff577230 */ /* 0x100fe20000004100 */
[----:B------:R-:W-:Y:S01]  /*9cf0*/  F2FP.F16.E5M2.UNPACK_B R6, R154 ;  /* 0x0000009aff06723e */ /* 0x000fe200020004ff */
[----:B------:R-:W-:Y:S01]  /*9d00*/  HADD2.F32 R88, -RZ, R10.H1_H1 ;  /* 0x3000000aff587230 */ /* 0x000fe20000004100 */
[----:B------:R-:W-:Y:S01]  /*9d10*/  F2FP.F16.E5M2.UNPACK_B R5, R155 ;  /* 0x0000009bff05723e */ /* 0x000fe200020004ff */
[--C-:B------:R-:W-:Y:S01]  /*9d20*/  HADD2.F32 R91, -RZ, R9.reuse.H0_H0 ;  /* 0x20000009ff5b7230 */ /* 0x100fe20000004100 */
[----:B-1----:R-:W-:Y:S01]  /*9d30*/  F2FP.F16.E5M2.UNPACK_B R4, R156 ;  /* 0x0000009cff04723e */ /* 0x002fe200020004ff */
[----:B------:R-:W-:Y:S01]  /*9d40*/  HADD2.F32 R92, -RZ, R9.H1_H1 ;  /* 0x30000009ff5c7230 */ /* 0x000fe20000004100 */
[-C--:B------:R-:W-:Y:S01]  /*9d50*/  F2FP.F16.E5M2.UNPACK_B R2, R148.reuse ;  /* 0x00000094ff02723e */ /* 0x080fe200020004ff */
[--C-:B------:R-:W-:Y:S01]  /*9d60*/  HADD2.F32 R95, -RZ, R8.reuse.H0_H0 ;  /* 0x20000008ff5f7230 */ /* 0x100fe20000004100 */
[----:B------:R-:W-:Y:S01]  /*9d70*/  F2FP.F16.E5M2.UNPACK_B R148, R148.H1 ;  /* 0x00000094ff94723e */ /* 0x000fe200030004ff */
[----:B------:R-:W-:Y:S01]  /*9d80*/  HADD2.F32 R97, -RZ, R8.H1_H1 ;  /* 0x30000008ff617230 */ /* 0x000fe20000004100 */
[----:B------:R-:W-:Y:S01]  /*9d90*/  F2FP.F16.E5M2.UNPACK_B R149, R149.H1 ;  /* 0x00000095ff95723e */ /* 0x000fe200030004ff */
[--C-:B------:R-:W-:Y:S01]  /*9da0*/  HADD2.F32 R98, -RZ, R7.reuse.H0_H0 ;  /* 0x20000007ff627230 */ /* 0x100fe20000004100 */
[----:B------:R-:W-:Y:S01]  /*9db0*/  F2FP.F16.E5M2.UNPACK_B R150, R150.H1 ;  /* 0x00000096ff96723e */ /* 0x000fe200030004ff */
[----:B------:R-:W-:Y:S01]  /*9dc0*/  HADD2.F32 R101, -RZ, R7.H1_H1 ;  /* 0x30000007ff657230 */ /* 0x000fe20000004100 */
[----:B------:R-:W-:Y:S01]  /*9dd0*/  F2FP.F16.E5M2.UNPACK_B R151, R151.H1 ;  /* 0x00000097ff97723e */ /* 0x000fe200030004ff */
[--C-:B------:R-:W-:Y:S01]  /*9de0*/  HADD2.F32 R102, -RZ, R6.reuse.H0_H0 ;  /* 0x20000006ff667230 */ /* 0x100fe20000004100 */
[----:B------:R-:W-:Y:S01]  /*9df0*/  F2FP.F16.E5M2.UNPACK_B R138, R163 ;  /* 0x000000a3ff8a723e */ /* 0x000fe200020004ff */
[----:B------:R-:W-:Y:S01]  /*9e00*/  HADD2.F32 R105, -RZ, R6.H1_H1 ;  /* 0x30000006ff697230 */ /* 0x000fe20000004100 */
[----:B------:R-:W-:Y:S01]  /*9e10*/  R2UR UR5, R193 ;  /* 0x00000000c10572ca */ /* 0x000fe200000e0000 */
[--C-:B------:R-:W-:Y:S01]  /*9e20*/  HADD2.F32 R106, -RZ, R5.reuse.H0_H0 ;  /* 0x20000005ff6a7230 */ /* 0x100fe20000004100 */
[----:B------:R-:W-:Y:S01]  /*9e30*/  F2FP.F16.E5M2.UNPACK_B R116, R157 ;  /* 0x0000009dff74723e */ /* 0x000fe200020004ff */
[----:B------:R-:W-:Y:S01]  /*9e40*/  HADD2.F32 R109, -RZ, R5.H1_H1 ;  /* 0x30000005ff6d7230 */ /* 0x000fe20000004100 */
[----:B------:R-:W-:Y:S01]  /*9e50*/  F2FP.F16.E5M2.UNPACK_B R120, R158 ;  /* 0x0000009eff78723e */ /* 0x000fe200020004ff */
[--C-:B------:R-:W-:Y:S01]  /*9e60*/  HADD2.F32 R110, -RZ, R4.reuse.H0_H0 ;  /* 0x20000004ff6e7230 */ /* 0x100fe20000004100 */
[----:B------:R-:W-:Y:S01]  /*9e70*/  F2FP.F16.E5M2.UNPACK_B R124, R159 ;  /* 0x0000009fff7c723e */ /* 0x000fe200020004ff */
[----:B------:R-:W-:Y:S01]  /*9e80*/  HADD2.F32 R113, -RZ, R4.H1_H1 ;  /* 0x30000004ff717230 */ /* 0x000fe20000004100 */
[----:B------:R-:W-:Y:S01]  /*9e90*/  F2FP.F16.E5M2.UNPACK_B R128, R160 ;  /* 0x000000a0ff80723e */ /* 0x000fe200020004ff */
[----:B------:R-:W1:Y:S01]  /*9ea0*/  LDTM.x64 R4, tmem[UR4+0xc0] ;  /* 0x0000c004000479ee */ /* 0x000e620008340000 */
[--C-:B------:R-:W-:Y:S01]  /*9eb0*/  HADD2.F32 R0, -RZ, R2.reuse.H0_H0 ;  /* 0x20000002ff007230 */ /* 0x100fe20000004100 */
[----:B------:R-:W-:Y:S01]  /*9ec0*/  NOP ;  /* 0x0000000000007918 */ /* 0x000fe20000000000 */
[----:B------:R-:W-:Y:S01]  /*9ed0*/  HADD2.F32 R2, -RZ, R2.H1_H1 ;  /* 0x30000002ff027230 */ /* 0x000fe20000004100 */
[----:B------:R-:W-:Y:S01]  /*9ee0*/  UIADD3 UR5, UPT, UPT, UR5, 0xd0, URZ ;  /* 0x000000d005057890 */ /* 0x000fe2000fffe0ff */
[--C-:B------:R-:W-:Y:S01]  /*9ef0*/  HADD2.F32 R86, -RZ, R149.reuse.H1_H1 ;  /* 0x30000095ff567230 */ /* 0x100fe20000004100 */
[----:B------:R-:W-:Y:S01]  /*9f00*/  F2FP.F16.E5M2.UNPACK_B R132, R161 ;  /* 0x000000a1ff84723e */ /* 0x000fe200020004ff */
[--C-:B------:R-:W-:Y:S01]  /*9f10*/  HADD2.F32 R114, -RZ, R116.reuse.H0_H0 ;  /* 0x20000074ff727230 */ /* 0x100fe20000004100 */
[----:B------:R-:W-:Y:S01]  /*9f20*/  UPRMT UR5, UR37, 0x654, UR5 ;  /* 0x0000065425057896 */ /* 0x000fe20008000005 */
[----:B------:R-:W-:Y:S01]  /*9f30*/  HADD2.F32 R117, -RZ, R116.H1_H1 ;  /* 0x30000074ff757230 */ /* 0x000fe20000004100 */
[----:B------:R-:W-:Y:S01]  /*9f40*/  F2FP.F16.E5M2.UNPACK_B R136, R162 ;  /* 0x000000a2ff88723e */ /* 0x000fe200020004ff */
[--C-:B------:R-:W-:Y:S01]  /*9f50*/  HADD2.F32 R118, -RZ, R120.reuse.H0_H0 ;  /* 0x20000078ff767230 */ /* 0x100fe20000004100 */
[----:B------:R-:W-:Y:S01]  /*9f60*/  F2FP.F16.E5M2.UNPACK_B R152, R152.H1 ;  /* 0x00000098ff98723e */ /* 0x000fe200030004ff */
[----:B------:R-:W-:Y:S01]  /*9f70*/  HADD2.F32 R121, -RZ, R120.H1_H1 ;  /* 0x30000078ff797230 */ /* 0x000fe20000004100 */
[----:B------:R-:W-:Y:S01]  /*9f80*/  F2FP.F16.E5M2.UNPACK_B R153, R153.H1 ;  /* 0x00000099ff99723e */ /* 0x000fe200030004ff */
[--C-:B------:R-:W-:Y:S01]  /*9f90*/  HADD2.F32 R122, -RZ, R124.reuse.H0_H0 ;  /* 0x2000007cff7a7230 */ /* 0x100fe20000004100 */
[----:B------:R-:W-:Y:S01]  /*9fa0*/  F2FP.F16.E5M2.UNPACK_B R154, R154.H1 ;  /* 0x0000009aff9a723e */ /* 0x000fe200030004ff */
[----:B-1----:R-:W-:Y:S01]  /*9fb0*/  SYNCS.ARRIVE.TRANS64.RED.A1T0 RZ, [UR5], RZ ;  /* 0x000000ffffff79a7 */ /* 0x002fe20008100405 */
[----:B------:R-:W-:Y:S01]  /*9fc0*/  HADD2.F32 R125, -RZ, R124.H1_H1 ;  /* 0x3000007cff7d7230 */ /* 0x000fe20000004100 */
[----:B------:R-:W-:Y:S01]  /*9fd0*/  F2FP.F16.E5M2.UNPACK_B R155, R155.H1 ;  /* 0x0000009bff9b723e */ /* 0x000fe200030004ff */
[--C-:B------:R-:W-:Y:S01]  /*9fe0*/  HADD2.F32 R126, -RZ, R128.reuse.H0_H0 ;  /* 0x20000080ff7e7230 */ /* 0x100fe20000004100 */
[----:B------:R-:W-:Y:S01]  /*9ff0*/  F2FP.F16.E5M2.UNPACK_B R156, R156.H1 ;  /* 0x0000009cff9c723e */ /* 0x000fe200030004ff */
[----:B------:R-:W-:Y:S01]  /*a000*/  HADD2.F32 R129, -RZ, R128.H1_H1 ;  /* 0x30000080ff817230 */ /* 0x000fe20000004100 */
[----:B------:R-:W-:Y:S01]  /*a010*/  F2FP.F16.E5M2.UNPACK_B R157, R157.H1 ;  /* 0x0000009dff9d723e */ /* 0x000fe200030004ff */
[C---:B------:R-:W-:Y:S01]  /*a020*/  FMUL R4, R78.reuse, R4 ;  /* 0x000000044e047220 */ /* 0x040fe20000400000 */
[C---:B------:R-:W-:Y:S01]  /*a030*/  FMUL R5, R78.reuse, R5 ;  /* 0x000000054e057220 */ /* 0x040fe20000400000 */
[----:B------:R-:W-:Y:S02]  /*a040*/  HADD2.F32 R3, -RZ, R148.H0_H0 ;  /* 0x20000094ff037230 */ /* 0x000fe40000004100 */
        /* <DEDUP_REMOVED lines=11> */
[----:B------:R-:W-:Y:S02]  /*a100*/  HADD2.F32 R130, -RZ, R132.H0_H0 ;  /* 0x20000084ff827230 */ /* 0x000fe40000004100 */
[C---:B------:R-:W-:Y:S01]  /*a110*/  FMUL R6, R78.reuse, R6 ;  /* 0x000000064e067220 */ /* 0x040fe20000400000 */
[----:B------:R-:W-:Y:S02]  /*a120*/  HADD2.F32 R82, -RZ, R148.H1_H1 ;  /* 0x30000094ff527230 */ /* 0x000fe40000004100 */
[C---:B------:R-:W-:Y:S01]  /*a130*/  FMUL R7, R78.reuse, R7 ;  /* 0x000000074e077220 */ /* 0x040fe20000400000 */
[----:B------:R-:W-:Y:S02]  /*a140*/  HADD2.F32 R85, -RZ, R149.H0_H0 ;  /* 0x20000095ff557230 */ /* 0x000fe40000004100 */
[C---:B------:R-:W-:Y:S01]  /*a150*/  FFMA R6, R81.reuse, R3, R6 ;  /* 0x0000000351067223 */ /* 0x040fe20000000006 */
[----:B------:R-:W-:Y:S02]  /*a160*/  HADD2.F32 R133, -RZ, R132.H1_H1 ;  /* 0x30000084ff857230 */ /* 0x000fe40000004100 */
[C---:B------:R-:W-:Y:S01]  /*a170*/  FFMA R7, R81.reuse, R82, R7 ;  /* 0x0000005251077223 */ /* 0x040fe20000000007 */
[C---:B------:R-:W-:Y:S01]  /*a180*/  FFMA R8, R81.reuse, R83, R8 ;  /* 0x0000005351087223 */ /* 0x040fe20000000008 */
[C---:B------:R-:W-:Y:S01]  /*a190*/  FFMA R9, R81.reuse, R84, R9 ;  /* 0x0000005451097223 */ /* 0x040fe20000000009 */
[--C-:B------:R-:W-:Y:S02]  /*a1a0*/  HADD2.F32 R82, -RZ, R138.reuse.H0_H0 ;  /* 0x2000008aff527230 */ /* 0x100fe40000004100 */
[C---:B------:R-:W-:Y:S01]  /*a1b0*/  FMUL R10, R78.reuse, R10 ;  /* 0x0000000a4e0a7220 */ /* 0x040fe20000400000 */
[----:B------:R-:W-:Y:S02]  /*a1c0*/  HADD2.F32 R83, -RZ, R138.H1_H1 ;  /* 0x3000008aff537230 */ /* 0x000fe40000004100 */
[C---:B------:R-:W-:Y:S01]  /*a1d0*/  FMUL R11, R78.reuse, R11 ;  /* 0x0000000b4e0b7220 */ /* 0x040fe20000400000 */
[----:B------:R-:W-:Y:S02]  /*a1e0*/  HADD2.F32 R89, -RZ, R150.H0_H0 ;  /* 0x20000096ff597230 */ /* 0x000fe40000004100 */
[C---:B------:R-:W-:Y:S01]  /*a1f0*/  FFMA R10, R81.reuse, R85, R10 ;  /* 0x00000055510a7223 */ /* 0x040fe2000000000a */
[--C-:B------:R-:W-:Y:S02]  /*a200*/  HADD2.F32 R134, -RZ, R136.reuse.H0_H0 ;  /* 0x20000088ff867230 */ /* 0x100fe40000004100 */
[C---:B------:R-:W-:Y:S01]  /*a210*/  FFMA R11, R81.reuse, R86, R11 ;  /* 0x00000056510b7223 */ /* 0x040fe2000000000b */
[C---:B------:R-:W-:Y:S01]  /*a220*/  FFMA R12, R81.reuse, R87, R12 ;  /* 0x00000057510c7223 */ /* 0x040fe2000000000c */
[----:B------:R-:W-:Y:S01]  /*a230*/  FFMA R13, R81, R88, R13 ;  /* 0x00000058510d7223 */ /* 0x000fe2000000000d */
[----:B------:R-:W-:Y:S01]  /*a240*/  F2FP.SATFINITE.E5M2.F32.PACK_AB_MERGE_C R86, R7, R6, RZ ;  /* 0x000000060756723e */ /* 0x000fe200048060ff */
[C---:B------:R-:W-:Y:S01]  /*a250*/  FMUL R7, R78.reuse, R24 ;  /* 0x000000184e077220 */ /* 0x040fe20000400000 */
[----:B------:R-:W-:Y:S01]  /*a260*/  F2FP.SATFINITE.E5M2.F32.PACK_AB_MERGE_C R138, R11, R10, RZ ;  /* 0x0000000a0b8a723e */ /* 0x000fe200048060ff */
[C---:B------:R-:W-:Y:S01]  /*a270*/  FMUL R10, R78.reuse, R25 ;  /* 0x000000194e0a7220 */ /* 0x040fe20000400000 */
[C---:B------:R-:W-:Y:S01]  /*a280*/  FMUL R25, R78.reuse, R32 ;  /* 0x000000204e197220 */ /* 0x040fe20000400000 */
[----:B------:R-:W-:Y:S02]  /*a290*/  HADD2.F32 R137, -RZ, R136.H1_H1 ;  /* 0x30000088ff897230 */ /* 0x000fe40000004100 */
[C---:B------:R-:W-:Y:S01]  /*a2a0*/  FMUL R14, R78.reuse, R14 ;  /* 0x0000000e4e0e7220 */ /* 0x040fe20000400000 */
[----:B------:R-:W-:Y:S02]  /*a2b0*/  HADD2.F32 R90, -RZ, R150.H1_H1 ;  /* 0x30000096ff5a7230 */ /* 0x000fe40000004100 */
[C---:B------:R-:W-:Y:S01]  /*a2c0*/  FMUL R15, R78.reuse, R15 ;  /* 0x0000000f4e0f7220 */ /* 0x040fe20000400000 */
[--C-:B------:R-:W-:Y:S02]  /*a2d0*/  HADD2.F32 R93, -RZ, R151.reuse.H0_H0 ;  /* 0x20000097ff5d7230 */ /* 0x100fe40000004100 */
[C---:B------:R-:W-:Y:S01]  /*a2e0*/  FFMA R14, R81.reuse, R89, R14 ;  /* 0x00000059510e7223 */ /* 0x040fe2000000000e */
[----:B------:R-:W-:Y:S02]  /*a2f0*/  HADD2.F32 R94, -RZ, R151.H1_H1 ;  /* 0x30000097ff5e7230 */ /* 0x000fe40000004100 */
[C---:B------:R-:W-:Y:S01]  /*a300*/  FFMA R15, R81.reuse, R90, R15 ;  /* 0x0000005a510f7223 */ /* 0x040fe2000000000f */
[C---:B------:R-:W-:Y:S01]  /*a310*/  FFMA R16, R81.reuse, R91, R16 ;  /* 0x0000005b51107223 */ /* 0x040fe20000000010 */
[----:B------:R-:W-:Y:S01]  /*a320*/  FFMA R17, R81, R92, R17 ;  /* 0x0000005c51117223 */ /* 0x000fe20000000011 */
[C---:B------:R-:W-:Y:S01]  /*a330*/  FMUL R18, R78.reuse, R18 ;  /* 0x000000124e127220 */ /* 0x040fe20000400000 */
[C---:B------:R-:W-:Y:S01]  /*a340*/  FMUL R19, R78.reuse, R19 ;  /* 0x000000134e137220 */ /* 0x040fe20000400000 */
[--C-:B------:R-:W-:Y:S01]  /*a350*/  HADD2.F32 R96, -RZ, R152.reuse.H0_H0 ;  /* 0x20000098ff607230 */ /* 0x100fe20000004100 */
[----:B------:R-:W-:Y:S01]  /*a360*/  F2FP.SATFINITE.E5M2.F32.PACK_AB_MERGE_C R14, R15, R14, RZ ;  /* 0x0000000e0f0e723e */ /* 0x000fe200048060ff */
[C---:B------:R-:W-:Y:S01]  /*a370*/  FFMA R18, R81.reuse, R93, R18 ;  /* 0x0000005d51127223 */ /* 0x040fe20000000012 */
[C---:B------:R-:W-:Y:S01]  /*a380*/  FFMA R19, R81.reuse, R94, R19 ;  /* 0x0000005e51137223 */ /* 0x040fe20000000013 */
[C---:B------:R-:W-:Y:S01]  /*a390*/  FFMA R0, R81.reuse, R95, R0 ;  /* 0x0000005f51007223 */ /* 0x040fe20000000000 */
[----:B------:R-:W-:Y:S01]  /*a3a0*/  FFMA R2, R81, R97, R2 ;  /* 0x0000006151027223 */ /* 0x000fe20000000002 */
[----:B------:R-:W-:Y:S02]  /*a3b0*/  HADD2.F32 R99, -RZ, R152.H1_H1 ;  /* 0x30000098ff637230 */ /* 0x000fe40000004100 */
[C---:B------:R-:W-:Y:S01]  /*a3c0*/  FMUL R3, R78.reuse, R22 ;  /* 0x000000164e037220 */ /* 0x040fe20000400000 */
[----:B------:R-:W-:Y:S01]  /*a3d0*/  F2FP.SATFINITE.E5M2.F32.PACK_AB_MERGE_C R18, R19, R18, RZ ;  /* 0x000000121312723e */ /* 0x000fe200048060ff */
[C---:B------:R-:W-:Y:S01]  /*a3e0*/  FMUL R22, R78.reuse, R29 ;  /* 0x0000001d4e167220 */ /* 0x040fe20000400000 */
[C---:B------:R-:W-:Y:S01]  /*a3f0*/  FMUL R29, R78.reuse, R36 ;  /* 0x000000244e1d7220 */ /* 0x040fe20000400000 */
[C---:B------:R-:W-:Y:S01]  /*a400*/  FFMA R3, R81.reuse, R96, R3 ;  /* 0x0000006051037223 */ /* 0x040fe20000000003 */
[C---:B------:R-:W-:Y:S01]  /*a410*/  FMUL R6, R78.reuse, R23 ;  /* 0x000000174e067220 */ /* 0x040fe20000400000 */
[--C-:B------:R-:W-:Y:S02]  /*a420*/  HADD2.F32 R100, -RZ, R153.reuse.H0_H0 ;  /* 0x20000099ff647230 */ /* 0x100fe40000004100 */
[C---:B------:R-:W-:Y:S01]  /*a430*/  FMUL R11, R78.reuse, R26 ;  /* 0x0000001a4e0b7220 */ /* 0x040fe20000400000 */
[----:B------:R-:W-:Y:S02]  /*a440*/  HADD2.F32 R103, -RZ, R153.H1_H1 ;  /* 0x30000099ff677230 */ /* 0x000fe40000004100 */
[C---:B------:R-:W-:Y:S01]  /*a450*/  FFMA R6, R81.reuse, R99, R6 ;  /* 0x0000006351067223 */ /* 0x040fe20000000006 */
[C---:B------:R-:W-:Y:S01]  /*a460*/  FFMA R7, R81.reuse, R98, R7 ;  /* 0x0000006251077223 */ /* 0x040fe20000000007 */
[C---:B------:R-:W-:Y:S01]  /*a470*/  FFMA R10, R81.reuse, R101, R10 ;  /* 0x00000065510a7223 */ /* 0x040fe2000000000a */
[C---:B------:R-:W-:Y:S01]  /*a480*/  FFMA R11, R81.reuse, R100, R11 ;  /* 0x00000064510b7223 */ /* 0x040fe2000000000b */
[----:B------:R-:W-:Y:S01]  /*a490*/  FMUL R26, R78, R33 ;  /* 0x000000214e1a7220 */ /* 0x000fe20000400000 */
[----:B------:R-:W-:Y:S01]  /*a4a0*/  F2FP.SATFINITE.E5M2.F32.PACK_AB_MERGE_C R3, R6, R3, RZ ;  /* 0x000000030603723e */ /* 0x000fe200048060ff */
[C---:B------:R-:W-:Y:S01]  /*a4b0*/  FMUL R33, R78.reuse, R40 ;  /* 0x000000284e217220 */ /* 0x040fe20000400000 */
        /* <DEDUP_REMOVED lines=8> */
[C---:B------:R-:W-:Y:S01]  /*a540*/  FMUL R30, R78.reuse, R37 ;  /* 0x000000254e1e7220 */ /* 0x040fe20000400000 */
[C---:B------:R-:W-:Y:S01]  /*a550*/  FMUL R37, R78.reuse, R44 ;  /* 0x0000002c4e257220 */ /* 0x040fe20000400000 */
[C---:B------:R-:W-:Y:S01]  /*a560*/  FMUL R24, R78.reuse, R31 ;  /* 0x0000001f4e187220 */ /* 0x040fe20000400000 */
[----:B------:R-:W-:Y:S01]  /*a570*/  F2FP.F16.E5M2.UNPACK_B R158, R158.H1 ;  /* 0x0000009eff9e723e */ /* 0x000fe200030004ff */
[--C-:B------:R-:W-:Y:S02]  /*a580*/  HADD2.F32 R108, -RZ, R155.reuse.H0_H0 ;  /* 0x2000009bff6c7230 */ /* 0x100fe40000004100 */
[----:B------:R-:W-:Y:S01]  /*a590*/  FMUL R27, R78, R34 ;  /* 0x000000224e1b7220 */ /* 0x000fe20000400000 */
[----:B------:R-:W-:Y:S02]  /*a5a0*/  HADD2.F32 R111, -RZ, R155.H1_H1 ;  /* 0x3000009bff6f7230 */ /* 0x000fe40000004100 */
[C---:B------:R-:W-:Y:S01]  /*a5b0*/  FFMA R24, R81.reuse, R107, R24 ;  /* 0x0000006b51187223 */ /* 0x040fe20000000018 */
[----:B------:R-:W-:Y:S01]  /*a5c0*/  F2FP.F16.E5M2.UNPACK_B R159, R159.H1 ;  /* 0x0000009fff9f723e */ /* 0x000fe200030004ff */
[C---:B------:R-:W-:Y:S01]  /*a5d0*/  FFMA R25, R81.reuse, R106, R25 ;  /* 0x0000006a51197223 */ /* 0x040fe20000000019 */
[C---:B------:R-:W-:Y:S01]  /*a5e0*/  FFMA R26, R81.reuse, R109, R26 ;  /* 0x0000006d511a7223 */ /* 0x040fe2000000001a */
[----:B------:R-:W-:Y:S01]  /*a5f0*/  F2FP.F16.E5M2.UNPACK_B R160, R160.H1 ;  /* 0x000000a0ffa0723e */ /* 0x000fe200030004ff */
[C---:B------:R-:W-:Y:S01]  /*a600*/  FFMA R27, R81.reuse, R108, R27 ;  /* 0x0000006c511b7223 */ /* 0x040fe2000000001b */
[----:B------:R-:W-:Y:S01]  /*a610*/  F2FP.SATFINITE.E5M2.F32.PACK_AB_MERGE_C R6, R24, R23, RZ ;  /* 0x000000171806723e */ /* 0x000fe200048060ff */
[C---:B------:R-:W-:Y:S01]  /*a620*/  FMUL R34, R78.reuse, R41 ;  /* 0x000000294e227220 */ /* 0x040fe20000400000 */
[C---:B------:R-:W-:Y:S01]  /*a630*/  FMUL R41, R78.reuse, R48 ;  /* 0x000000304e297220 */ /* 0x040fe20000400000 */
[----:B------:R-:W-:Y:S01]  /*a640*/  FMUL R28, R78, R35 ;  /* 0x000000234e1c7220 */ /* 0x000fe20000400000 */
[----:B------:R-:W-:Y:S01]  /*a650*/  F2FP.F16.E5M2.UNPACK_B R161, R161.H1 ;  /* 0x000000a1ffa1723e */ /* 0x000fe200030004ff */
[--C-:B------:R-:W-:Y:S01]  /*a660*/  HADD2.F32 R112, -RZ, R156.reuse.H0_H0 ;  /* 0x2000009cff707230 */ /* 0x100fe20000004100 */
[----:B------:R-:W-:Y:S01]  /*a670*/  F2FP.SATFINITE.E5M2.F32.PACK_AB_MERGE_C R6, R22, R21, R6 ;  /* 0x000000151606723e */ /* 0x000fe20004806006 */
[C---:B------:R-:W-:Y:S01]  /*a680*/  FFMA R28, R81.reuse, R111, R28 ;  /* 0x0000006f511c7223 */ /* 0x040fe2000000001c */
[C---:B------:R-:W-:Y:S01]  /*a690*/  FFMA R29, R81.reuse, R110, R29 ;  /* 0x0000006e511d7223 */ /* 0x040fe2000000001d */
[C---:B------:R-:W-:Y:S01]  /*a6a0*/  FFMA R30, R81.reuse, R113, R30 ;  /* 0x00000071511e7223 */ /* 0x040fe2000000001e */
[----:B------:R-:W-:Y:S02]  /*a6b0*/  HADD2.F32 R115, -RZ, R156.H1_H1 ;  /* 0x3000009cff737230 */ /* 0x000fe40000004100 */
[C---:B------:R-:W-:Y:S01]  /*a6c0*/  FMUL R31, R78.reuse, R38 ;  /* 0x000000264e1f7220 */ /* 0x040fe20000400000 */
[----:B------:R-:W-:Y:S01]  /*a6d0*/  F2FP.F16.E5M2.UNPACK_B R162, R162.H1 ;  /* 0x000000a2ffa2723e */ /* 0x000fe200030004ff */
[C---:B------:R-:W-:Y:S01]  /*a6e0*/  FMUL R38, R78.reuse, R45 ;  /* 0x0000002d4e267220 */ /* 0x040fe20000400000 */
[C---:B------:R-:W-:Y:S01]  /*a6f0*/  FMUL R45, R78.reuse, R52 ;  /* 0x000000344e2d7220 */ /* 0x040fe20000400000 */
[----:B------:R-:W-:Y:S01]  /*a700*/  F2FP.F16.E5M2.UNPACK_B R163, R163.H1 ;  /* 0x000000a3ffa3723e */ /* 0x000fe200030004ff */
[----:B------:R-:W-:Y:S01]  /*a710*/  FFMA R31, R81, R112, R31 ;  /* 0x00000070511f7223 */ /* 0x000fe2000000001f */
[----:B------:R-:W-:Y:S01]  /*a720*/  FMUL R52, R78, R59 ;  /* 0x0000003b4e347220 */ /* 0x000fe20000400000 */
[----:B------:R-:W-:Y:S01]  /*a730*/  IADD3 R76, PT, PT, R76, 0x1, RZ ;  /* 0x000000014c4c7810 */ /* 0x000fe20007ffe0ff */
[C---:B------:R-:W-:Y:S01]  /*a740*/  FMUL R59, R78.reuse, R66 ;  /* 0x000000424e3b7220 */ /* 0x040fe20000400000 */
[----:B------:R-:W-:Y:S01]  /*a750*/  F2FP.SATFINITE.E5M2.F32.PACK_AB_MERGE_C R66, R13, R12, R14 ;  /* 0x0000000c0d42723e */ /* 0x000fe2000480600e */
[C---:B------:R-:W-:Y:S01]  /*a760*/  FMUL R32, R78.reuse, R39 ;  /* 0x000000274e207220 */ /* 0x040fe20000400000 */
[--C-:B------:R-:W-:Y:S02]  /*a770*/  HADD2.F32 R116, -RZ, R157.reuse.H0_H0 ;  /* 0x2000009dff747230 */ /* 0x100fe40000004100 */
[C---:B------:R-:W-:Y:S01]  /*a780*/  FMUL R35, R78.reuse, R42 ;  /* 0x0000002a4e237220 */ /* 0x040fe20000400000 */
[----:B------:R-:W-:Y:S02]  /*a790*/  HADD2.F32 R119, -RZ, R157.H1_H1 ;  /* 0x3000009dff777230 */ /* 0x000fe40000004100 */
[C---:B------:R-:W-:Y:S01]  /*a7a0*/  FFMA R32, R81.reuse, R115, R32 ;  /* 0x0000007351207223 */ /* 0x040fe20000000020 */
[----:B------:R-:W-:Y:S01]  /*a7b0*/  FMUL R36, R78, R43 ;  /* 0x0000002b4e247220 */ /* 0x000fe20000400000 */
[C---:B------:R-:W-:Y:S01]  /*a7c0*/  FFMA R33, R81.reuse, R114, R33 ;  /* 0x0000007251217223 */ /* 0x040fe20000000021 */
[C---:B------:R-:W-:Y:S01]  /*a7d0*/  FFMA R34, R81.reuse, R117, R34 ;  /* 0x0000007551227223 */ /* 0x040fe20000000022 */
[--C-:B------:R-:W-:Y:S01]  /*a7e0*/  HADD2.F32 R120, -RZ, R158.reuse.H0_H0 ;  /* 0x2000009eff787230 */ /* 0x100fe20000004100 */
[----:B------:R-:W-:Y:S01]  /*a7f0*/  F2FP.SATFINITE.E5M2.F32.PACK_AB_MERGE_C R32, R32, R31, RZ ;  /* 0x0000001f2020723e */ /* 0x000fe200048060ff */
[C---:B------:R-:W-:Y:S01]  /*a800*/  FFMA R35, R81.reuse, R116, R35 ;  /* 0x0000007451237223 */ /* 0x040fe20000000023 */
[----:B------:R-:W-:Y:S02]  /*a810*/  HADD2.F32 R123, -RZ, R158.H1_H1 ;  /* 0x3000009eff7b7230 */ /* 0x000fe40000004100 */
[----:B------:R-:W-:Y:S01]  /*a820*/  FMUL R39, R78, R46 ;  /* 0x0000002e4e277220 */ /* 0x000fe20000400000 */
[----:B------:R-:W-:Y:S01]  /*a830*/  F2FP.SATFINITE.E5M2.F32.PACK_AB_MERGE_C R32, R30, R29, R32 ;  /* 0x0000001d1e20723e */ /* 0x000fe20004806020 */
[C---:B------:R-:W-:Y:S01]  /*a840*/  FFMA R36, R81.reuse, R119, R36 ;  /* 0x0000007751247223 */ /* 0x040fe20000000024 */
[C---:B------:R-:W-:Y:S01]  /*a850*/  FMUL R40, R78.reuse, R47 ;  /* 0x0000002f4e287220 */ /* 0x040fe20000400000 */
[C---:B------:R-:W-:Y:S01]  /*a860*/  FFMA R37, R81.reuse, R118, R37 ;  /* 0x0000007651257223 */ /* 0x040fe20000000025 */
[C---:B------:R-:W-:Y:S01]  /*a870*/  FFMA R38, R81.reuse, R121, R38 ;  /* 0x0000007951267223 */ /* 0x040fe20000000026 */
[C---:B------:R-:W-:Y:S01]  /*a880*/  FMUL R42, R78.reuse, R49 ;  /* 0x000000314e2a7220 */ /* 0x040fe20000400000 */
        /* <DEDUP_REMOVED lines=8> */
[C---:B------:R-:W-:Y:S01]  /*a910*/  FMUL R57, R78.reuse, R64 ;  /* 0x000000404e397220 */ /* 0x040fe20000400000 */
[----:B------:R-:W-:Y:S01]  /*a920*/  FFMA R42, R81, R125, R42 ;  /* 0x0000007d512a7223 */ /* 0x000fe2000000002a */
[C---:B------:R-:W-:Y:S01]  /*a930*/  FMUL R46, R78.reuse, R53 ;  /* 0x000000354e2e7220 */ /* 0x040fe20000400000 */
[--C-:B------:R-:W-:Y:S01]  /*a940*/  HADD2.F32 R128, -RZ, R160.reuse.H0_H0 ;  /* 0x200000a0ff807230 */ /* 0x100fe20000004100 */
[----:B------:R-:W-:Y:S01]  /*a950*/  F2FP.SATFINITE.E5M2.F32.PACK_AB_MERGE_C R64, R5, R4, R86 ;  /* 0x000000040540723e */ /* 0x000fe20004806056 */
[C---:B------:R-:W-:Y:S01]  /*a960*/  FMUL R51, R78.reuse, R58 ;  /* 0x0000003a4e337220 */ /* 0x040fe20000400000 */
[C---:B------:R-:W-:Y:S01]  /*a970*/  FMUL R53, R78.reuse, R60 ;  /* 0x0000003c4e357220 */ /* 0x040fe20000400000 */
[C---:B------:R-:W-:Y:S01]  /*a980*/  FFMA R43, R81.reuse, R124, R43 ;  /* 0x0000007c512b7223 */ /* 0x040fe2000000002b */
[----:B------:R-:W-:Y:S02]  /*a990*/  HADD2.F32 R131, -RZ, R160.H1_H1 ;  /* 0x300000a0ff837230 */ /* 0x000fe40000004100 */
[C---:B------:R-:W-:Y:S01]  /*a9a0*/  FMUL R47, R78.reuse, R54 ;  /* 0x000000364e2f7220 */ /* 0x040fe20000400000 */
[C---:B------:R-:W-:Y:S01]  /*a9b0*/  FMUL R58, R78.reuse, R65 ;  /* 0x000000414e3a7220 */ /* 0x040fe20000400000 */
[----:B------:R-:W-:Y:S01]  /*a9c0*/  FMUL R60, R78, R67 ;  /* 0x000000434e3c7220 */ /* 0x000fe20000400000 */
[----:B------:R-:W-:Y:S01]  /*a9d0*/  F2FP.SATFINITE.E5M2.F32.PACK_AB_MERGE_C R5, R20, R11, RZ ;  /* 0x0000000b1405723e */ /* 0x000fe200048060ff */
[----:B------:R-:W-:Y:S01]  /*a9e0*/  FFMA R44, R81, R127, R44 ;  /* 0x0000007f512c7223 */ /* 0x000fe2000000002c */
[C---:B------:R-:W-:Y:S01]  /*a9f0*/  FMUL R48, R78.reuse, R55 ;  /* 0x000000374e307220 */ /* 0x040fe20000400000 */
[----:B------:R-:W-:Y:S01]  /*aa00*/  F2FP.SATFINITE.E5M2.F32.PACK_AB_MERGE_C R65, R9, R8, R138 ;  /* 0x000000080941723e */ /* 0x000fe2000480608a */
[----:B------:R-:W-:Y:S01]  /*aa10*/  FFMA R45, R81, R126, R45 ;  /* 0x0000007e512d7223 */ /* 0x000fe2000000002d */
[----:B------:R-:W-:Y:S01]  /*aa20*/  F2FP.SATFINITE.E5M2.F32.PACK_AB_MERGE_C R67, R17, R16, R18 ;  /* 0x000000101143723e */ /* 0x000fe20004806012 */
[----:B------:R-:W-:Y:S01]  /*aa30*/  FMUL R49, R78, R56 ;  /* 0x000000384e317220 */ /* 0x000fe20000400000 */
[C---:B------:R-:W-:Y:S01]  /*aa40*/  FFMA R46, R81.reuse, R129, R46 ;  /* 0x00000081512e7223 */ /* 0x040fe2000000002e */
[--C-:B------:R-:W-:Y:S02]  /*aa50*/  HADD2.F32 R132, -RZ, R161.reuse.H0_H0 ;  /* 0x200000a1ff847230 */ /* 0x100fe40000004100 */
[C---:B------:R-:W-:Y:S01]  /*aa60*/  FFMA R47, R81.reuse, R128, R47 ;  /* 0x00000080512f7223 */ /* 0x040fe2000000002f */
[----:B------:R1:W-:Y:S01]  /*aa70*/  STS.128 [R172+UR49+0xa200], R64 ;  /* 0x00a20040ac007988 */ /* 0x0003e20008000c31 */
[----:B------:R-:W-:Y:S01]  /*aa80*/  HADD2.F32 R135, -RZ, R161.H1_H1 ;  /* 0x300000a1ff877230 */ /* 0x000fe20000004100 */
[----:B------:R-:W-:Y:S01]  /*aa90*/  F2FP.SATFINITE.E5M2.F32.PACK_AB_MERGE_C R5, R10, R7, R5 ;  /* 0x000000070a05723e */ /* 0x000fe20004806005 */
[C---:B------:R-:W-:Y:S01]  /*aaa0*/  FFMA R48, R81.reuse, R131, R48 ;  /* 0x0000008351307223 */ /* 0x040fe20000000030 */
[----:B------:R-:W-:Y:S01]  /*aab0*/  F2FP.SATFINITE.E5M2.F32.PACK_AB_MERGE_C R7, R28, R27, RZ ;  /* 0x0000001b1c07723e */ /* 0x000fe200048060ff */
        /* <DEDUP_REMOVED lines=8> */
[----:B------:R-:W-:Y:S01]  /*ab40*/  FMUL R56, R78, R63 ;  /* 0x0000003f4e387220 */ /* 0x000fe20000400000 */
[----:B------:R-:W-:Y:S01]  /*ab50*/  F2FP.SATFINITE.E5M2.F32.PACK_AB_MERGE_C R4, R2, R0, R3 ;  /* 0x000000000204723e */ /* 0x000fe20004806003 */
[C---:B------:R-:W-:Y:S01]  /*ab60*/  FFMA R53, R81.reuse, R134, R53 ;  /* 0x0000008651357223 */ /* 0x040fe20000000035 */
[----:B------:R-:W-:Y:S01]  /*ab70*/  F2FP.SATFINITE.E5M2.F32.PACK_AB_MERGE_C R7, R26, R25, R7 ;  /* 0x000000191a07723e */ /* 0x000fe20004806007 */
[C---:B------:R-:W-:Y:S01]  /*ab80*/  FFMA R54, R81.reuse, R137, R54 ;  /* 0x0000008951367223 */ /* 0x040fe20000000036 */
[--C-:B------:R-:W-:Y:S02]  /*ab90*/  HADD2.F32 R84, -RZ, R163.reuse.H0_H0 ;  /* 0x200000a3ff547230 */ /* 0x100fe40000004100 */
[C---:B------:R-:W-:Y:S01]  /*aba0*/  FFMA R55, R81.reuse, R136, R55 ;  /* 0x0000008851377223 */ /* 0x040fe20000000037 */
[----:B------:R-:W-:Y:S01]  /*abb0*/  HADD2.F32 R85, -RZ, R163.H1_H1 ;  /* 0x300000a3ff557230 */ /* 0x000fe20000004100 */
[----:B------:R1:W-:Y:S01]  /*abc0*/  STS.128 [R192+0xa010], R4 ;  /* 0x00a01004c0007388 */ /* 0x0003e20000000c00 */
[----:B------:R-:W-:Y:S01]  /*abd0*/  F2FP.SATFINITE.E5M2.F32.PACK_AB_MERGE_C R35, R36, R35, RZ ;  /* 0x000000232423723e */ /* 0x000fe200048060ff */
[C---:B------:R-:W-:Y:S01]  /*abe0*/  FFMA R56, R81.reuse, R139, R56 ;  /* 0x0000008b51387223 */ /* 0x040fe20000000038 */
[----:B------:R-:W-:Y:S01]  /*abf0*/  F2FP.SATFINITE.E5M2.F32.PACK_AB_MERGE_C R39, R40, R39, RZ ;  /* 0x000000272827723e */ /* 0x000fe200048060ff */
[C---:B------:R-:W-:Y:S01]  /*ac00*/  FFMA R57, R81.reuse, R82, R57 ;  /* 0x0000005251397223 */ /* 0x040fe20000000039 */
[----:B------:R-:W-:Y:S01]  /*ac10*/  F2FP.SATFINITE.E5M2.F32.PACK_AB_MERGE_C R43, R44, R43, RZ ;  /* 0x0000002b2c2b723e */ /* 0x000fe200048060ff */
[C---:B------:R-:W-:Y:S01]  /*ac20*/  FFMA R58, R81.reuse, R83, R58 ;  /* 0x00000053513a7223 */ /* 0x040fe2000000003a */
[C---:B------:R-:W-:Y:S01]  /*ac30*/  FFMA R59, R81.reuse, R84, R59 ;  /* 0x00000054513b7223 */ /* 0x040fe2000000003b */
[----:B------:R-:W-:Y:S01]  /*ac40*/  F2FP.SATFINITE.E5M2.F32.PACK_AB_MERGE_C R33, R34, R33, R35 ;  /* 0x000000212221723e */ /* 0x000fe20004806023 */
        /* <DEDUP_REMOVED lines=11> */
[----:B------:R-:W-:Y:S05]  /*ad00*/  F2FP.SATFINITE.E5M2.F32.PACK_AB_MERGE_C R51, R58, R57, R59 ;  /* 0x000000393a33723e */ /* 0x000fea000480603b */
        /* <DEDUP_REMOVED lines=18> */
.L_x_125:
[----:B------:R-:W-:Y:S05]  /*ae30*/  BSYNC.RECONVERGENT B0 ;  /* 0x0000000000007941 */ /* 0x000fea0003800200 */
.L_x_124:
[----:B------:R-:W-:Y:S01]  /*ae40*/  BAR.SYNC.DEFER_BLOCKING 0x1, 0x80 ;  /* 0x0042000000007b1d */ /* 0x000fe20000010000 */
[----:B------:R-:W-:Y:S01]  /*ae50*/  ISETP.NE.AND P2, PT, R190, RZ, PT ;  /* 0x000000ffbe00720c */ /* 0x000fe20003f45270 */
[----:B------:R-:W-:Y:S01]  /*ae60*/  IMAD.IADD R20, R75, 0x1, R147 ;  /* 0x000000014b147824 */ /* 0x000fe200078e0293 */
[----:B------:R-:W-:Y:S01]  /*ae70*/  ISETP.NE.AND P0, PT, R191, 0x2, PT ;  /* 0x00000002bf00780c */ /* 0x000fe20003f05270 */
[----:B------:R-:W-:Y:S01]  /*ae80*/  IMAD.IADD R21, R77, 0x1, R170 ;  /* 0x000000014d157824 */ /* 0x000fe200078e02aa */
[----:B------:R-:W-:Y:S02]  /*ae90*/  ISETP.NE.AND P1, PT, R76, 0x2, PT ;  /* 0x000000024c00780c */ /* 0x000fe40003f25270 */
[----:B------:R-:W-:Y:S02]  /*aea0*/  SEL R3, RZ, 0x1, P0 ;  /* 0x00000001ff037807 */ /* 0x000fe40000000000 */
[----:B------:R-:W-:Y:S02]  /*aeb0*/  SEL R0, RZ, 0x1, P1 ;  /* 0x00000001ff007807 */ /* 0x000fe40000800000 */
[----:B------:R-:W-:Y:S02]  /*aec0*/  LOP3.LUT R182, R182, R3, RZ, 0x3c, !PT ;  /* 0x00000003b6b67212 */ /* 0x000fe400078e3cff */
[----:B------:R-:W-:Y:S02]  /*aed0*/  LOP3.LUT R183, R183, R0, RZ, 0x3c, !PT ;  /* 0x00000000b7b77212 */ /* 0x000fe400078e3cff */
[----:B------:R-:W-:Y:S02]  /*aee0*/  @P2 R2UR UR36, R179 ;  /* 0x00000000b32422ca */ /* 0x000fe400000e0000 */
[----:B------:R-:W-:Y:S02]  /*aef0*/  SEL R191, R191, RZ, P0 ;  /* 0x000000ffbfbf7207 */ /* 0x000fe40000000000 */
[----:B------:R-:W-:Y:S01]  /*af00*/  SEL R76, R76, RZ, P1 ;  /* 0x000000ff4c4c7207 */ /* 0x000fe20000800000 */
[----:B------:R-:W-:Y:S10]  /*af10*/  @P2 BRA `(.L_x_126) ;  /* 0xffffff9800d82947 */ /* 0x000ff4000383ffff */
[----:B------:R-:W-:Y:S05]  /*af20*/  EXIT ;  /* 0x000000000000794d */ /* 0x000fea0003800000 */
.L_x_19:
[----:B--2---:R2:W1:Y:S02]  /*af30*/  SYNCS.PHASECHK.TRANS64.TRYWAIT P0, [R3+URZ+0xf0], R2 ;  /* 0x0000f002030075a7 */ /* 0x00446400080011ff */
[----:B-1----:R-:W-:Y:S05]  /*af40*/  @!P0 NANOSLEEP.SYNCS 0x989680 ;  /* 0x009896800000895d */ /* 0x002fea0003900000 */
[----:B------:R-:W1:Y:S02]  /*af50*/  @!P0 SYNCS.PHASECHK.TRANS64 P0, [R3+URZ+0xf0], R2 ;  /* 0x0000f002030085a7 */ /* 0x000e6400080010ff */
[----:B-1----:R-:W-:Y:S05]  /*af60*/  @!P0 BRA `(.L_x_19) ;  /* 0xfffffffc00f08947 */ /* 0x002fea000383ffff */
[----:B------:R-:W-:Y:S05]  /*af70*/  BRA `(.L_x_127) ;  /* 0xffffff6400907947 */ /* 0x000fea000383ffff */
.L_x_22:
[----:B-1----:R-:W-:-:S07]  /*af80*/  MOV R2, UR33 ;  /* 0x0000002100027c02 */ /* 0x002fce0008000f00 */
.L_x_128:
[----:B-1----:R1:W2:Y:S02]  /*af90*/  SYNCS.PHASECHK.TRANS64.TRYWAIT P0, [R2+URZ+0x28], R5 ;  /* 0x00002805020075a7 */ /* 0x0022a400080011ff */
[----:B--2---:R-:W-:Y:S05]  /*afa0*/  @!P0 NANOSLEEP.SYNCS 0x989680 ;  /* 0x009896800000895d */ /* 0x004fea0003900000 */
[----:B------:R-:W2:Y:S02]  /*afb0*/  @!P0 SYNCS.PHASECHK.TRANS64 P0, [R2+URZ+0x28], R5 ;  /* 0x00002805020085a7 */ /* 0x000ea400080010ff */
[----:B--2---:R-:W-:Y:S05]  /*afc0*/  @!P0 BRA `(.L_x_128) ;  /* 0xfffffffc00f08947 */ /* 0x004fea000383ffff */
[----:B------:R-:W-:Y:S05]  /*afd0*/  BRA `(.L_x_21) ;  /* 0xffffff6400e07947 */ /* 0x000fea000383ffff */
.L_x_28:
[----:B-1----:R-:W-:-:S07]  /*afe0*/  MOV R2, UR17 ;  /* 0x0000001100027c02 */ /* 0x002fce0008000f00 */
.L_x_129:
[----:B-1----:R1:W2:Y:S02]  /*aff0*/  SYNCS.PHASECHK.TRANS64.TRYWAIT P0, [R2+URZ+0x28], R5 ;  /* 0x00002805020075a7 */ /* 0x0022a400080011ff */
[----:B--2---:R-:W-:Y:S05]  /*b000*/  @!P0 NANOSLEEP.SYNCS 0x989680 ;  /* 0x009896800000895d */ /* 0x004fea0003900000 */
[----:B------:R-:W2:Y:S02]  /*b010*/  @!P0 SYNCS.PHASECHK.TRANS64 P0, [R2+URZ+0x28], R5 ;  /* 0x00002805020085a7 */ /* 0x000ea400080010ff */
[----:B--2---:R-:W-:Y:S05]  /*b020*/  @!P0 BRA `(.L_x_129) ;  /* 0xfffffffc00f08947 */ /* 0x004fea000383ffff */
[----:B------:R-:W-:Y:S05]  /*b030*/  BRA `(.L_x_27) ;  /* 0xffffff6800887947 */ /* 0x000fea000383ffff */
.L_x_32:
[----:B-1----:R1:W2:Y:S02]  /*b040*/  SYNCS.PHASECHK.TRANS64.TRYWAIT P0, [R2+URZ+0xa0], R3 ;  /* 0x0000a003020075a7 */ /* 0x0022a400080011ff */
[----:B--2---:R-:W-:Y:S05]  /*b050*/  @!P0 NANOSLEEP.SYNCS 0x989680 ;  /* 0x009896800000895d */ /* 0x004fea0003900000 */
[----:B------:R-:W2:Y:S02]  /*b060*/  @!P0 SYNCS.PHASECHK.TRANS64 P0, [R2+URZ+0xa0], R3 ;  /* 0x0000a003020085a7 */ /* 0x000ea400080010ff */
[----:B--2---:R-:W-:Y:S05]  /*b070*/  @!P0 BRA `(.L_x_32) ;  /* 0xfffffffc00f08947 */ /* 0x004fea000383ffff */
[----:B------:R-:W-:Y:S05]  /*b080*/  BRA `(.L_x_130) ;  /* 0xffffff6c00187947 */ /* 0x000fea000383ffff */
.L_x_36:
[----:B----4-:R-:W-:-:S07]  /*b090*/  MOV R0, UR5 ;  /* 0x0000000500007c02 */ /* 0x010fce0008000f00 */
.L_x_131:
[----:B-1----:R1:W2:Y:S02]  /*b0a0*/  SYNCS.PHASECHK.TRANS64.TRYWAIT P0, [R0+URZ], R3 ;  /* 0x00000003000075a7 */ /* 0x0022a400080011ff */
[----:B--2---:R-:W-:Y:S05]  /*b0b0*/  @!P0 NANOSLEEP.SYNCS 0x989680 ;  /* 0x009896800000895d */ /* 0x004fea0003900000 */
[----:B------:R-:W2:Y:S02]  /*b0c0*/  @!P0 SYNCS.PHASECHK.TRANS64 P0, [R0+URZ], R3 ;  /* 0x00000003000085a7 */ /* 0x000ea400080010ff */
[----:B--2---:R-:W-:Y:S05]  /*b0d0*/  @!P0 BRA `(.L_x_131) ;  /* 0xfffffffc00f08947 */ /* 0x004fea000383ffff */
[----:B------:R-:W-:Y:S05]  /*b0e0*/  BRA `(.L_x_132) ;  /* 0xffffff7000887947 */ /* 0x000fea000383ffff */
.L_x_37:
[----:B----4-:R-:W-:-:S07]  /*b0f0*/  MOV R0, UR5 ;  /* 0x0000000500007c02 */ /* 0x010fce0008000f00 */
.L_x_133:
[----:B-1----:R1:W2:Y:S02]  /*b100*/  SYNCS.PHASECHK.TRANS64.TRYWAIT P0, [R0+URZ], R3 ;  /* 0x00000003000075a7 */ /* 0x0022a400080011ff */
[----:B--2---:R-:W-:Y:S05]  /*b110*/  @!P0 NANOSLEEP.SYNCS 0x989680 ;  /* 0x009896800000895d */ /* 0x004fea0003900000 */
[----:B------:R-:W2:Y:S02]  /*b120*/  @!P0 SYNCS.PHASECHK.TRANS64 P0, [R0+URZ], R3 ;  /* 0x00000003000085a7 */ /* 0x000ea400080010ff */
[----:B--2---:R-:W-:Y:S05]  /*b130*/  @!P0 BRA `(.L_x_133) ;  /* 0xfffffffc00f08947 */ /* 0x004fea000383ffff */
[----:B------:R-:W-:Y:S05]  /*b140*/  BRA `(.L_x_134) ;  /* 0xffffff7000947947 */ /* 0x000fea000383ffff */
.L_x_38:
[----:B----4-:R-:W-:-:S07]  /*b150*/  MOV R0, UR5 ;  /* 0x0000000500007c02 */ /* 0x010fce0008000f00 */
.L_x_135:
[----:B-1----:R1:W2:Y:S02]  /*b160*/  SYNCS.PHASECHK.TRANS64.TRYWAIT P0, [R0+URZ], R3 ;  /* 0x00000003000075a7 */ /* 0x0022a400080011ff */
[----:B--2---:R-:W-:Y:S05]  /*b170*/  @!P0 NANOSLEEP.SYNCS 0x989680 ;  /* 0x009896800000895d */ /* 0x004fea0003900000 */
[----:B------:R-:W2:Y:S02]  /*b180*/  @!P0 SYNCS.PHASECHK.TRANS64 P0, [R0+URZ], R3 ;  /* 0x00000003000085a7 */ /* 0x000ea400080010ff */
[----:B--2---:R-:W-:Y:S05]  /*b190*/  @!P0 BRA `(.L_x_135) ;  /* 0xfffffffc00f08947 */ /* 0x004fea000383ffff */
[----:B------:R-:W-:Y:S05]  /*b1a0*/  BRA `(.L_x_136) ;  /* 0xffffff7000a07947 */ /* 0x000fea000383ffff */
.L_x_39:
[----:B----4-:R-:W-:-:S07]  /*b1b0*/  MOV R0, UR5 ;  /* 0x0000000500007c02 */ /* 0x010fce0008000f00 */
.L_x_137:
[----:B-1----:R1:W2:Y:S02]  /*b1c0*/  SYNCS.PHASECHK.TRANS64.TRYWAIT P0, [R0+URZ], R3 ;  /* 0x00000003000075a7 */ /* 0x0022a400080011ff */
[----:B--2---:R-:W-:Y:S05]  /*b1d0*/  @!P0 NANOSLEEP.SYNCS 0x989680 ;  /* 0x009896800000895d */ /* 0x004fea0003900000 */
[----:B------:R-:W2:Y:S02]  /*b1e0*/  @!P0 SYNCS.PHASECHK.TRANS64 P0, [R0+URZ], R3 ;  /* 0x00000003000085a7 */ /* 0x000ea400080010ff */
[----:B--2---:R-:W-:Y:S05]  /*b1f0*/  @!P0 BRA `(.L_x_137) ;  /* 0xfffffffc00f08947 */ /* 0x004fea000383ffff */
[----:B------:R-:W-:Y:S05]  /*b200*/  BRA `(.L_x_138) ;  /* 0xffffff7000ac7947 */ /* 0x000fea000383ffff */
.L_x_42:
[----:B-1----:R1:W2:Y:S02]  /*b210*/  SYNCS.PHASECHK.TRANS64.TRYWAIT P0, [R0+URZ+0xe0], R5 ;  /* 0x0000e005000075a7 */ /* 0x0022a400080011ff */
[----:B--2---:R-:W-:Y:S05]  /*b220*/  @!P0 NANOSLEEP.SYNCS 0x989680 ;  /* 0x009896800000895d */ /* 0x004fea0003900000 */
[----:B------:R-:W2:Y:S02]  /*b230*/  @!P0 SYNCS.PHASECHK.TRANS64 P0, [R0+URZ+0xe0], R5 ;  /* 0x0000e005000085a7 */ /* 0x000ea400080010ff */
[----:B--2---:R-:W-:Y:S05]  /*b240*/  @!P0 BRA `(.L_x_42) ;  /* 0xfffffffc00f08947 */ /* 0x004fea000383ffff */
[----:B------:R-:W-:Y:S05]  /*b250*/  BRA `(.L_x_139) ;  /* 0xffffff7400087947 */ /* 0x000fea000383ffff */
.L_x_43:
[----:B------:R-:W-:-:S07]  /*b260*/  MOV R0, UR5 ;  /* 0x0000000500007c02 */ /* 0x000fce0008000f00 */
.L_x_140:
[----:B-1----:R1:W2:Y:S02]  /*b270*/  SYNCS.PHASECHK.TRANS64.TRYWAIT P0, [R0+URZ+0xb0], R5 ;  /* 0x0000b005000075a7 */ /* 0x0022a400080011ff */
[----:B--2---:R-:W-:Y:S05]  /*b280*/  @!P0 NANOSLEEP.SYNCS 0x989680 ;  /* 0x009896800000895d */ /* 0x004fea0003900000 */
[----:B------:R-:W2:Y:S02]  /*b290*/  @!P0 SYNCS.PHASECHK.TRANS64 P0, [R0+URZ+0xb0], R5 ;  /* 0x0000b005000085a7 */ /* 0x000ea400080010ff */
[----:B--2---:R-:W-:Y:S05]  /*b2a0*/  @!P0 BRA `(.L_x_140) ;  /* 0xfffffffc00f08947 */ /* 0x004fea000383ffff */
[----:B------:R-:W-:Y:S05]  /*b2b0*/  BRA `(.L_x_141) ;  /* 0xffffff7400187947 */ /* 0x000fea000383ffff */
.L_x_44:
[----:B-1----:R1:W2:Y:S02]  /*b2c0*/  SYNCS.PHASECHK.TRANS64.TRYWAIT P1, [R0+URZ+0xa0], R5 ;  /* 0x0000a005000075a7 */ /* 0x0022a400080211ff */
[----:B--2---:R-:W-:Y:S05]  /*b2d0*/  @!P1 NANOSLEEP.SYNCS 0x989680 ;  /* 0x009896800000995d */ /* 0x004fea0003900000 */
[----:B------:R-:W2:Y:S02]  /*b2e0*/  @!P1 SYNCS.PHASECHK.TRANS64 P1, [R0+URZ+0xa0], R5 ;  /* 0x0000a005000095a7 */ /* 0x000ea400080210ff */
[----:B--2---:R-:W-:Y:S05]  /*b2f0*/  @!P1 BRA `(.L_x_44) ;  /* 0xfffffffc00f09947 */ /* 0x004fea000383ffff */
[----:B------:R-:W-:Y:S05]  /*b300*/  BRA `(.L_x_142) ;  /* 0xffffff7400487947 */ /* 0x000fea000383ffff */
.L_x_47:
[----:B------:R-:W-:-:S07]  /*b310*/  MOV R0, UR5 ;  /* 0x0000000500007c02 */ /* 0x000fce0008000f00 */
.L_x_143:
[----:B-1----:R1:W2:Y:S02]  /*b320*/  SYNCS.PHASECHK.TRANS64.TRYWAIT P0, [R0+URZ+0xb0], R3 ;  /* 0x0000b003000075a7 */ /* 0x0022a400080011ff */
[----:B--2---:R-:W-:Y:S05]  /*b330*/  @!P0 NANOSLEEP.SYNCS 0x989680 ;  /* 0x009896800000895d */ /* 0x004fea0003900000 */
[----:B------:R-:W2:Y:S02]  /*b340*/  @!P0 SYNCS.PHASECHK.TRANS64 P0, [R0+URZ+0xb0], R3 ;  /* 0x0000b003000085a7 */ /* 0x000ea400080010ff */
[----:B--2---:R-:W-:Y:S05]  /*b350*/  @!P0 BRA `(.L_x_143) ;  /* 0xfffffffc00f08947 */ /* 0x004fea000383ffff */
[----:B------:R-:W-:Y:S05]  /*b360*/  BRA `(.L_x_46) ;  /* 0xffffff74009c7947 */ /* 0x000fea000383ffff */
.L_x_54:
[----:B-1----:R1:W2:Y:S02]  /*b370*/  SYNCS.PHASECHK.TRANS64.TRYWAIT P1, [R0+URZ+0xa0], R5 ;  /* 0x0000a005000075a7 */ /* 0x0022a400080211ff */
[----:B--2---:R-:W-:Y:S05]  /*b380*/  @!P1 NANOSLEEP.SYNCS 0x989680 ;  /* 0x009896800000995d */ /* 0x004fea0003900000 */
[----:B------:R-:W2:Y:S02]  /*b390*/  @!P1 SYNCS.PHASECHK.TRANS64 P1, [R0+URZ+0xa0], R5 ;  /* 0x0000a005000095a7 */ /* 0x000ea400080210ff */
[----:B--2---:R-:W-:Y:S05]  /*b3a0*/  @!P1 BRA `(.L_x_54) ;  /* 0xfffffffc00f09947 */ /* 0x004fea000383ffff */
[----:B------:R-:W-:Y:S05]  /*b3b0*/  BRA `(.L_x_144) ;  /* 0xffffff7800f47947 */ /* 0x000fea000383ffff */
.L_x_55:
[----:B------:R-:W-:-:S07]  /*b3c0*/  MOV R3, UR9 ;  /* 0x0000000900037c02 */ /* 0x000fce0008000f00 */
.L_x_145:
[----:B-1----:R1:W2:Y:S02]  /*b3d0*/  SYNCS.PHASECHK.TRANS64.TRYWAIT P0, [R3+URZ+0xd0], R0 ;  /* 0x0000d000030075a7 */ /* 0x0022a400080011ff */
[----:B--2---:R-:W-:Y:S05]  /*b3e0*/  @!P0 NANOSLEEP.SYNCS 0x989680 ;  /* 0x009896800000895d */ /* 0x004fea0003900000 */
[----:B------:R-:W2:Y:S02]  /*b3f0*/  @!P0 SYNCS.PHASECHK.TRANS64 P0, [R3+URZ+0xd0], R0 ;  /* 0x0000d000030085a7 */ /* 0x000ea400080010ff */
[----:B--2---:R-:W-:Y:S05]  /*b400*/  @!P0 BRA `(.L_x_145) ;  /* 0xfffffffc00f08947 */ /* 0x004fea000383ffff */
[----:B------:R-:W-:Y:S05]  /*b410*/  BRA `(.L_x_146) ;  /* 0xffffff7c00287947 */ /* 0x000fea000383ffff */
.L_x_58:
[----:B------:R-:W-:Y:S07]  /*b420*/  MOV R0, UR7 ;  /* 0x0000000700007c02 */ /* 0x000fee0008000f00 */
.L_x_147:
[----:B-1----:R1:W2:Y:S02]  /*b430*/  SYNCS.PHASECHK.TRANS64.TRYWAIT P0, [R0+URZ], R3 ;  /* 0x00000003000075a7 */ /* 0x0022a400080011ff */
[----:B--2---:R-:W-:Y:S05]  /*b440*/  @!P0 NANOSLEEP.SYNCS 0x989680 ;  /* 0x009896800000895d */ /* 0x004fea0003900000 */
[----:B------:R-:W2:Y:S02]  /*b450*/  @!P0 SYNCS.PHASECHK.TRANS64 P0, [R0+URZ], R3 ;  /* 0x00000003000085a7 */ /* 0x000ea400080010ff */
[----:B--2---:R-:W-:Y:S05]  /*b460*/  @!P0 BRA `(.L_x_147) ;  /* 0xfffffffc00f08947 */ /* 0x004fea000383ffff */
[----:B------:R-:W-:Y:S05]  /*b470*/  BRA `(.L_x_57) ;  /* 0xffffff7c00487947 */ /* 0x000fea000383ffff */
.L_x_61:
[----:B------:R-:W-:-:S07]  /*b480*/  MOV R0, UR5 ;  /* 0x0000000500007c02 */ /* 0x000fce0008000f00 */
.L_x_148:
[----:B--2---:R2:W3:Y:S02]  /*b490*/  SYNCS.PHASECHK.TRANS64.TRYWAIT P0, [R0+URZ], R3 ;  /* 0x00000003000075a7 */ /* 0x0044e400080011ff */
[----:B---3--:R-:W-:Y:S05]  /*b4a0*/  @!P0 NANOSLEEP.SYNCS 0x989680 ;  /* 0x009896800000895d */ /* 0x008fea0003900000 */
[----:B------:R-:W3:Y:S02]  /*b4b0*/  @!P0 SYNCS.PHASECHK.TRANS64 P0, [R0+URZ], R3 ;  /* 0x00000003000085a7 */ /* 0x000ee400080010ff */
[----:B---3--:R-:W-:Y:S05]  /*b4c0*/  @!P0 BRA `(.L_x_148) ;  /* 0xfffffffc00f08947 */ /* 0x008fea000383ffff */
[----:B------:R-:W-:Y:S05]  /*b4d0*/  BRA `(.L_x_149) ;  /* 0xffffff7c00e87947 */ /* 0x000fea000383ffff */
.L_x_62:
[----:B------:R-:W-:-:S07]  /*b4e0*/  MOV R0, UR7 ;  /* 0x0000000700007c02 */ /* 0x000fce0008000f00 */
.L_x_150:
[----:B--2---:R2:W3:Y:S02]  /*b4f0*/  SYNCS.PHASECHK.TRANS64.TRYWAIT P0, [R0+URZ], R3 ;  /* 0x00000003000075a7 */ /* 0x0044e400080011ff */
[----:B---3--:R-:W-:Y:S05]  /*b500*/  @!P0 NANOSLEEP.SYNCS 0x989680 ;  /* 0x009896800000895d */ /* 0x008fea0003900000 */
[----:B------:R-:W3:Y:S02]  /*b510*/  @!P0 SYNCS.PHASECHK.TRANS64 P0, [R0+URZ], R3 ;  /* 0x00000003000085a7 */ /* 0x000ee400080010ff */
[----:B---3--:R-:W-:Y:S05]  /*b520*/  @!P0 BRA `(.L_x_150) ;  /* 0xfffffffc00f08947 */ /* 0x008fea000383ffff */
[----:B------:R-:W-:Y:S05]  /*b530*/  BRA `(.L_x_151) ;  /* 0xffffff7c00f47947 */ /* 0x000fea000383ffff */
.L_x_67:
[----:B--2---:R2:W3:Y:S02]  /*b540*/  SYNCS.PHASECHK.TRANS64.TRYWAIT P0, [R0+URZ+0xa0], R3 ;  /* 0x0000a003000075a7 */ /* 0x0044e400080011ff */
[----:B---3--:R-:W-:Y:S05]  /*b550*/  @!P0 NANOSLEEP.SYNCS 0x989680 ;  /* 0x009896800000895d */ /* 0x008fea0003900000 */
[----:B------:R-:W3:Y:S02]  /*b560*/  @!P0 SYNCS.PHASECHK.TRANS64 P0, [R0+URZ+0xa0], R3 ;  /* 0x0000a003000085a7 */ /* 0x000ee400080010ff */
[----:B---3--:R-:W-:Y:S05]  /*b570*/  @!P0 BRA `(.L_x_67) ;  /* 0xfffffffc00f08947 */ /* 0x008fea000383ffff */
[----:B------:R-:W-:Y:S05]  /*b580*/  BRA `(.L_x_152) ;  /* 0xffffff8400007947 */ /* 0x000fea000383ffff */
.L_x_70:
[----:B------:R-:W-:Y:S07]  /*b590*/  MOV R0, UR7 ;  /* 0x0000000700007c02 */ /* 0x000fee0008000f00 */
.L_x_153:
[----:B--2---:R2:W3:Y:S02]  /*b5a0*/  SYNCS.PHASECHK.TRANS64.TRYWAIT P0, [R0+URZ+0x98], R3 ;  /* 0x00009803000075a7 */ /* 0x0044e400080011ff */
[----:B---3--:R-:W-:Y:S05]  /*b5b0*/  @!P0 NANOSLEEP.SYNCS 0x989680 ;  /* 0x009896800000895d */ /* 0x008fea0003900000 */
[----:B------:R-:W3:Y:S02]  /*b5c0*/  @!P0 SYNCS.PHASECHK.TRANS64 P0, [R0+URZ+0x98], R3 ;  /* 0x00009803000085a7 */ /* 0x000ee400080010ff */
[----:B---3--:R-:W-:Y:S05]  /*b5d0*/  @!P0 BRA `(.L_x_153) ;  /* 0xfffffffc00f08947 */ /* 0x008fea000383ffff */
[----:B------:R-:W-:Y:S05]  /*b5e0*/  BRA `(.L_x_69) ;  /* 0xffffff8400e07947 */ /* 0x000fea000383ffff */
.L_x_73:
[----:B------:R-:W-:Y:S07]  /*b5f0*/  MOV R3, UR7 ;  /* 0x0000000700037c02 */ /* 0x000fee0008000f00 */
.L_x_154:
[----:B-1----:R1:W2:Y:S02]  /*b600*/  SYNCS.PHASECHK.TRANS64.TRYWAIT P0, [R3+URZ+0x70], R12 ;  /* 0x0000700c030075a7 */ /* 0x0022a400080011ff */
[----:B--2---:R-:W-:Y:S05]  /*b610*/  @!P0 NANOSLEEP.SYNCS 0x989680 ;  /* 0x009896800000895d */ /* 0x004fea0003900000 */
[----:B------:R-:W2:Y:S02]  /*b620*/  @!P0 SYNCS.PHASECHK.TRANS64 P0, [R3+URZ+0x70], R12 ;  /* 0x0000700c030085a7 */ /* 0x000ea400080010ff */
[----:B--2---:R-:W-:Y:S05]  /*b630*/  @!P0 BRA `(.L_x_154) ;  /* 0xfffffffc00f08947 */ /* 0x004fea000383ffff */
[----:B------:R-:W-:Y:S05]  /*b640*/  BRA `(.L_x_155) ;  /* 0xffffff8800587947 */ /* 0x000fea000383ffff */
.L_x_74:
[----:B-1----:R-:W-:Y:S07]  /*b650*/  MOV R3, UR7 ;  /* 0x0000000700037c02 */ /* 0x002fee0008000f00 */
.L_x_156:
[----:B-1----:R1:W2:Y:S02]  /*b660*/  SYNCS.PHASECHK.TRANS64.TRYWAIT P0, [R3+URZ+0x78], R12 ;  /* 0x0000780c030075a7 */ /* 0x0022a400080011ff */
[----:B--2---:R-:W-:Y:S05]  /*b670*/  @!P0 NANOSLEEP.SYNCS 0x989680 ;  /* 0x009896800000895d */ /* 0x004fea0003900000 */
[----:B------:R-:W2:Y:S02]  /*b680*/  @!P0 SYNCS.PHASECHK.TRANS64 P0, [R3+URZ+0x78], R12 ;  /* 0x0000780c030085a7 */ /* 0x000ea400080010ff */
[----:B--2---:R-:W-:Y:S05]  /*b690*/  @!P0 BRA `(.L_x_156) ;  /* 0xfffffffc00f08947 */ /* 0x004fea000383ffff */
[----:B------:R-:W-:Y:S05]  /*b6a0*/  BRA `(.L_x_157) ;  /* 0xffffff8800947947 */ /* 0x000fea000383ffff */
.L_x_75:
[----:B-1----:R-:W-:Y:S07]  /*b6b0*/  MOV R3, UR7 ;  /* 0x0000000700037c02 */ /* 0x002fee0008000f00 */
.L_x_158:
[----:B-1----:R1:W2:Y:S02]  /*b6c0*/  SYNCS.PHASECHK.TRANS64.TRYWAIT P0, [R3+URZ+0x80], R12 ;  /* 0x0000800c030075a7 */ /* 0x0022a400080011ff */
[----:B--2---:R-:W-:Y:S05]  /*b6d0*/  @!P0 NANOSLEEP.SYNCS 0x989680 ;  /* 0x009896800000895d */ /* 0x004fea0003900000 */
[----:B------:R-:W2:Y:S02]  /*b6e0*/  @!P0 SYNCS.PHASECHK.TRANS64 P0, [R3+URZ+0x80], R12 ;  /* 0x0000800c030085a7 */ /* 0x000ea400080010ff */
[----:B--2---:R-:W-:Y:S05]  /*b6f0*/  @!P0 BRA `(.L_x_158) ;  /* 0xfffffffc00f08947 */ /* 0x004fea000383ffff */
[----:B------:R-:W-:Y:S05]  /*b700*/  BRA `(.L_x_159) ;  /* 0xffffff8800dc7947 */ /* 0x000fea000383ffff */
.L_x_76:
[----:B------:R-:W-:Y:S07]  /*b710*/  MOV R3, UR7 ;  /* 0x0000000700037c02 */ /* 0x000fee0008000f00 */
.L_x_160:
[----:B-1----:R1:W2:Y:S02]  /*b720*/  SYNCS.PHASECHK.TRANS64.TRYWAIT P0, [R3+URZ+0x88], R12 ;  /* 0x0000880c030075a7 */ /* 0x0022a400080011ff */
[----:B--2---:R-:W-:Y:S05]  /*b730*/  @!P0 NANOSLEEP.SYNCS 0x989680 ;  /* 0x009896800000895d */ /* 0x004fea0003900000 */
[----:B------:R-:W2:Y:S02]  /*b740*/  @!P0 SYNCS.PHASECHK.TRANS64 P0, [R3+URZ+0x88], R12 ;  /* 0x0000880c030085a7 */ /* 0x000ea400080010ff */
[----:B--2---:R-:W-:Y:S05]  /*b750*/  @!P0 BRA `(.L_x_160) ;  /* 0xfffffffc00f08947 */ /* 0x004fea000383ffff */
[----:B------:R-:W-:Y:S05]  /*b760*/  BRA `(.L_x_161) ;  /* 0xffffff8c00647947 */ /* 0x000fea000383ffff */
.L_x_78:
[----:B------:R-:W-:-:S07]  /*b770*/  MOV R0, UR7 ;  /* 0x0000000700007c02 */ /* 0x000fce0008000f00 */
.L_x_162:
[----:B-1----:R1:W3:Y:S02]  /*b780*/  SYNCS.PHASECHK.TRANS64.TRYWAIT P0, [R0+URZ+0x70], R3 ;  /* 0x00007003000075a7 */ /* 0x0022e400080011ff */
[----:B---3--:R-:W-:Y:S05]  /*b790*/  @!P0 NANOSLEEP.SYNCS 0x989680 ;  /* 0x009896800000895d */ /* 0x008fea0003900000 */
[----:B------:R-:W3:Y:S02]  /*b7a0*/  @!P0 SYNCS.PHASECHK.TRANS64 P0, [R0+URZ+0x70], R3 ;  /* 0x00007003000085a7 */ /* 0x000ee400080010ff */
[----:B---3--:R-:W-:Y:S05]  /*b7b0*/  @!P0 BRA `(.L_x_162) ;  /* 0xfffffffc00f08947 */ /* 0x008fea000383ffff */
[----:B------:R-:W-:Y:S05]  /*b7c0*/  BRA `(.L_x_163) ;  /* 0xffffff8c00d47947 */ /* 0x000fea000383ffff */
.L_x_79:
[----:B-1----:R-:W-:-:S07]  /*b7d0*/  MOV R0, UR7 ;  /* 0x0000000700007c02 */ /* 0x002fce0008000f00 */
.L_x_164:
[----:B-1----:R1:W3:Y:S02]  /*b7e0*/  SYNCS.PHASECHK.TRANS64.TRYWAIT P0, [R0+URZ+0x78], R3 ;  /* 0x00007803000075a7 */ /* 0x0022e400080011ff */
[----:B---3--:R-:W-:Y:S05]  /*b7f0*/  @!P0 NANOSLEEP.SYNCS 0x989680 ;  /* 0x009896800000895d */ /* 0x008fea0003900000 */
[----:B------:R-:W3:Y:S02]  /*b800*/  @!P0 SYNCS.PHASECHK.TRANS64 P0, [R0+URZ+0x78], R3 ;  /* 0x00007803000085a7 */ /* 0x000ee400080010ff */
[----:B---3--:R-:W-:Y:S05]  /*b810*/  @!P0 BRA `(.L_x_164) ;  /* 0xfffffffc00f08947 */ /* 0x008fea000383ffff */
[----:B------:R-:W-:Y:S05]  /*b820*/  BRA `(.L_x_165) ;  /* 0xffffff8c00c47947 */ /* 0x000fea000383ffff */
.L_x_80:
[----:B-1----:R-:W-:-:S07]  /*b830*/  MOV R0, UR7 ;  /* 0x0000000700007c02 */ /* 0x002fce0008000f00 */
.L_x_166:
[----:B-1----:R1:W3:Y:S02]  /*b840*/  SYNCS.PHASECHK.TRANS64.TRYWAIT P0, [R0+URZ+0x80], R3 ;  /* 0x00008003000075a7 */ /* 0x0022e400080011ff */
[----:B---3--:R-:W-:Y:S05]  /*b850*/  @!P0 NANOSLEEP.SYNCS 0x989680 ;  /* 0x009896800000895d */ /* 0x008fea0003900000 */
[----:B------:R-:W3:Y:S02]  /*b860*/  @!P0 SYNCS.PHASECHK.TRANS64 P0, [R0+URZ+0x80], R3 ;  /* 0x00008003000085a7 */ /* 0x000ee400080010ff */
[----:B---3--:R-:W-:Y:S05]  /*b870*/  @!P0 BRA `(.L_x_166) ;  /* 0xfffffffc00f08947 */ /* 0x008fea000383ffff */
[----:B------:R-:W-:Y:S05]  /*b880*/  BRA `(.L_x_167) ;  /* 0xffffff8c00b47947 */ /* 0x000fea000383ffff */
.L_x_82:
[----:B--2---:R2:W4:Y:S02]  /*b890*/  SYNCS.PHASECHK.TRANS64.TRYWAIT P0, [R0+URZ+0xa0], R3 ;  /* 0x0000a003000075a7 */ /* 0x00452400080011ff */
[----:B----4-:R-:W-:Y:S05]  /*b8a0*/  @!P0 NANOSLEEP.SYNCS 0x989680 ;  /* 0x009896800000895d */ /* 0x010fea0003900000 */
[----:B------:R-:W4:Y:S02]  /*b8b0*/  @!P0 SYNCS.PHASECHK.TRANS64 P0, [R0+URZ+0xa0], R3 ;  /* 0x0000a003000085a7 */ /* 0x000f2400080010ff */
[----:B----4-:R-:W-:Y:S05]  /*b8c0*/  @!P0 BRA `(.L_x_82) ;  /* 0xfffffffc00f08947 */ /* 0x010fea000383ffff */
[----:B------:R-:W-:Y:S05]  /*b8d0*/  BRA `(.L_x_168) ;  /* 0xffffff90007c7947 */ /* 0x000fea000383ffff */
.L_x_93:
[----:B-1----:R1:W3:Y:S02]  /*b8e0*/  SYNCS.PHASECHK.TRANS64.TRYWAIT P1, [R3+URZ+0x50], R0 ;  /* 0x00005000030075a7 */ /* 0x0022e400080211ff */
[----:B---3--:R-:W-:Y:S05]  /*b8f0*/  @!P1 NANOSLEEP.SYNCS 0x989680 ;  /* 0x009896800000995d */ /* 0x008fea0003900000 */
[----:B------:R-:W3:Y:S02]  /*b900*/  @!P1 SYNCS.PHASECHK.TRANS64 P1, [R3+URZ+0x50], R0 ;  /* 0x00005000030095a7 */ /* 0x000ee400080210ff */
[----:B---3--:R-:W-:Y:S05]  /*b910*/  @!P1 BRA `(.L_x_93) ;  /* 0xfffffffc00f09947 */ /* 0x008fea000383ffff */
[----:B------:R-:W-:Y:S05]  /*b920*/  BRA `(.L_x_92) ;  /* 0xffffff9c00a07947 */ /* 0x000fea000383ffff */
.L_x_95:
[----:B-1----:R1:W4:Y:S02]  /*b930*/  SYNCS.PHASECHK.TRANS64.TRYWAIT P0, [R193+URZ+0xc0], R2 ;  /* 0x0000c002c10075a7 */ /* 0x00232400080011ff */
[----:B----4-:R-:W-:Y:S05]  /*b940*/  @!P0 NANOSLEEP.SYNCS 0x989680 ;  /* 0x009896800000895d */ /* 0x010fea0003900000 */
[----:B------:R-:W4:Y:S02]  /*b950*/  @!P0 SYNCS.PHASECHK.TRANS64 P0, [R193+URZ+0xc0], R2 ;  /* 0x0000c002c10085a7 */ /* 0x000f2400080010ff */
[----:B----4-:R-:W-:Y:S05]  /*b960*/  @!P0 BRA `(.L_x_95) ;  /* 0xfffffffc00f08947 */ /* 0x010fea000383ffff */
[----:B------:R-:W-:Y:S05]  /*b970*/  BRA `(.L_x_94) ;  /* 0xffffff9c00fc7947 */ /* 0x000fea000383ffff */
.L_x_104:
[----:B--2---:R2:W3:Y:S02]  /*b980*/  SYNCS.PHASECHK.TRANS64.TRYWAIT P0, [R204+URZ+0x50], R3 ;  /* 0x00005003cc0075a7 */ /* 0x0044e400080011ff */
[----:B---3--:R-:W-:Y:S05]  /*b990*/  @!P0 NANOSLEEP.SYNCS 0x989680 ;  /* 0x009896800000895d */ /* 0x008fea0003900000 */
[----:B------:R-:W3:Y:S02]  /*b9a0*/  @!P0 SYNCS.PHASECHK.TRANS64 P0, [R204+URZ+0x50], R3 ;  /* 0x00005003cc0085a7 */ /* 0x000ee400080010ff */
[----:B---3--:R-:W-:Y:S05]  /*b9b0*/  @!P0 BRA `(.L_x_104) ;  /* 0xfffffffc00f08947 */ /* 0x008fea000383ffff */
[----:B------:R-:W-:Y:S05]  /*b9c0*/  BRA `(.L_x_103) ;  /* 0xffffffb400087947 */ /* 0x000fea000383ffff */
.L_x_113:
[----:B--2---:R2:W3:Y:S02]  /*b9d0*/  SYNCS.PHASECHK.TRANS64.TRYWAIT P0, [R0+URZ+0x50], R5 ;  /* 0x00005005000075a7 */ /* 0x0044e400080011ff */
[----:B---3--:R-:W-:Y:S05]  /*b9e0*/  @!P0 NANOSLEEP.SYNCS 0x989680 ;  /* 0x009896800000895d */ /* 0x008fea0003900000 */
[----:B------:R-:W3:Y:S02]  /*b9f0*/  @!P0 SYNCS.PHASECHK.TRANS64 P0, [R0+URZ+0x50], R5 ;  /* 0x00005005000085a7 */ /* 0x000ee400080010ff */
[----:B---3--:R-:W-:Y:S05]  /*ba00*/  @!P0 BRA `(.L_x_113) ;  /* 0xfffffffc00f08947 */ /* 0x008fea000383ffff */
[----:B------:R-:W-:Y:S05]  /*ba10*/  BRA `(.L_x_112) ;  /* 0xffffffc800607947 */ /* 0x000fea000383ffff */
.L_x_122:
[----:B--2---:R2:W3:Y:S02]  /*ba20*/  SYNCS.PHASECHK.TRANS64.TRYWAIT P0, [R0+URZ+0x50], R3 ;  /* 0x00005003000075a7 */ /* 0x0044e400080011ff */
[----:B---3--:R-:W-:Y:S05]  /*ba30*/  @!P0 NANOSLEEP.SYNCS 0x989680 ;  /* 0x009896800000895d */ /* 0x008fea0003900000 */
[----:B------:R-:W3:Y:S02]  /*ba40*/  @!P0 SYNCS.PHASECHK.TRANS64 P0, [R0+URZ+0x50], R3 ;  /* 0x00005003000085a7 */ /* 0x000ee400080010ff */
[----:B---3--:R-:W-:Y:S05]  /*ba50*/  @!P0 BRA `(.L_x_122) ;  /* 0xfffffffc00f08947 */ /* 0x008fea000383ffff */
[----:B------:R-:W-:Y:S05]  /*ba60*/  BRA `(.L_x_121) ;  /* 0xffffffdc00c47947 */ /* 0x000fea000383ffff */
        .weak           $__internal_0_$__cuda_sm10x_tcgen05_guardrail_trap_col_being_dealloced_not_returned_by_alloc
        .type           $__internal_0_$__cuda_sm10x_tcgen05_guardrail_trap_col_being_dealloced_not_returned_by_alloc,@function
        .size           $__internal_0_$__cuda_sm10x_tcgen05_guardrail_trap_col_being_dealloced_not_returned_by_alloc,($__internal_1_$__cuda_sm10x_tcgen05_guardrail_trap_phase_invalid_during_alloc - $__internal_0_$__cuda_sm10x_tcgen05_guardrail_trap_col_being_dealloced_not_returned_by_alloc)
$__internal_0_$__cuda_sm10x_tcgen05_guardrail_trap_col_being_dealloced_not_returned_by_alloc:
[----:B------:R-:W-:Y:S05]  /*ba70*/  BPT.TRAP 0x1 ;  /* 0x000000040000795c */ /* 0x000fea0000300000 */
[----:B------:R-:W-:-:S04]  /*ba80*/  HFMA2 R3, -RZ, RZ, 0, 0 ;  /* 0x00000000ff037431 */ /* 0x000fc800000001ff */
[----:B------:R-:W-:Y:S05]  /*ba90*/  RET.REL.NODEC R2 `(_ZN7cutlass13device_kernelINS_4gemm6kernel13GemmUniversalIN4cute5tupleIJiiiiEEENS1_10collective13CollectiveMmaINS1_35MainloopSm100TmaUmmaWarpSpecializedILi5ELi2ELi2ENS5_IJNS4_1CILi1EEESB_SB_EEEEENS5_IJNSA_ILi128EEENSA_ILi256EEENSA_ILi32EEEEEENS_12float_e5m2_tENS5_IJlSB_lEEESI_SJ_NS4_8TiledMMAINS4_8MMA_AtomIJNS4_10MMA_TraitsINS4_19SM100_MMA_F8F6F4_SSEJSI_SI_fSE_SF_NS4_17integral_constantINS4_4UMMA5MajorELSQ_0EEESR_NSO_INSP_7ScaleInELSS_0EEEST_EEEEEENS4_6LayoutISC_NS5_IJNSA_ILi0EEESX_SX_EEEEENS5_IJNS4_10UnderscoreES10_S10_EEEEENS4_13SM90_TMA_LOADENS4_14ComposedLayoutINS4_7SwizzleILi1ELi4ELi3EEENS4_18smem_ptr_flag_bitsILi8EEENSW_INS5_IJNSA_ILi8EEESG_EEENS5_IJSG_SB_EEEEEEEvNS4_8identityES13_S1D_vS1E_EENS_8epilogue10collective18CollectiveEpilogueINS1G_23Sm100TmaWarpSpecializedILi4ELi2ELi64ELb0ELb0EEEJSH_NS5_IJNSW_ISE_SB_EENSW_INSA_ILi64EEESB_EEEEESI_SJ_SI_SJ_NS1G_6fusion15FusionCallbacksIS1K_NS1P_17LinearCombinationISI_fSI_fLNS_15FloatRoundStyleE2EEESH_S1O_JEEENS4_5SM1004TMEM4LOAD26SM100_TMEM_LOAD_32dp32b64xES13_NS14_INS15_ILi2ELi4ELi3EEES18_NSW_INS5_IJS19_S1M_EEENS5_IJS1M_SB_EEEEEEENS4_39AutoVectorizingCopyWithAssumedAlignmentILi128EEENS4_14SM90_TMA_STOREES23_S25_S25_EEEvvEEEEvNT_6ParamsE) ;  /* 0xffffff4402587950 */ /* 0x000fea0003c3ffff */
        .weak           $__internal_1_$__cuda_sm10x_tcgen05_guardrail_trap_phase_invalid_during_alloc
        .type           $__internal_1_$__cuda_sm10x_tcgen05_guardrail_trap_phase_invalid_during_alloc,@function
        .size           $__internal_1_$__cuda_sm10x_tcgen05_guardrail_trap_phase_invalid_during_alloc,($__internal_2_$__cuda_sm10x_tcgen05_guardrail_trap_unallocated_columns_being_dealloced - $__internal_1_$__cuda_sm10x_tcgen05_guardrail_trap_phase_invalid_during_alloc)
$__internal_1_$__cuda_sm10x_tcgen05_guardrail_trap_phase_invalid_during_alloc:
[----:B------:R-:W-:Y:S05]  /*baa0*/  BPT.TRAP 0x1 ;  /* 0x000000040000795c */ /* 0x000fea0000300000 */
[----:B------:R-:W-:-:S04]  /*bab0*/  MOV R3, 0x0 ;  /* 0x0000000000037802 */ /* 0x000fc80000000f00 */
[----:B------:R-:W-:Y:S05]  /*bac0*/  RET.REL.NODEC R2 `(_ZN7cutlass13device_kernelINS_4gemm6kernel13GemmUniversalIN4cute5tupleIJiiiiEEENS1_10collective13CollectiveMmaINS1_35MainloopSm100TmaUmmaWarpSpecializedILi5ELi2ELi2ENS5_IJNS4_1CILi1EEESB_SB_EEEEENS5_IJNSA_ILi128EEENSA_ILi256EEENSA_ILi32EEEEEENS_12float_e5m2_tENS5_IJlSB_lEEESI_SJ_NS4_8TiledMMAINS4_8MMA_AtomIJNS4_10MMA_TraitsINS4_19SM100_MMA_F8F6F4_SSEJSI_SI_fSE_SF_NS4_17integral_constantINS4_4UMMA5MajorELSQ_0EEESR_NSO_INSP_7ScaleInELSS_0EEEST_EEEEEENS4_6LayoutISC_NS5_IJNSA_ILi0EEESX_SX_EEEEENS5_IJNS4_10UnderscoreES10_S10_EEEEENS4_13SM90_TMA_LOADENS4_14ComposedLayoutINS4_7SwizzleILi1ELi4ELi3EEENS4_18smem_ptr_flag_bitsILi8EEENSW_INS5_IJNSA_ILi8EEESG_EEENS5_IJSG_SB_EEEEEEEvNS4_8identityES13_S1D_vS1E_EENS_8epilogue10collective18CollectiveEpilogueINS1G_23Sm100TmaWarpSpecializedILi4ELi2ELi64ELb0ELb0EEEJSH_NS5_IJNSW_ISE_SB_EENSW_INSA_ILi64EEESB_EEEEESI_SJ_SI_SJ_NS1G_6fusion15FusionCallbacksIS1K_NS1P_17LinearCombinationISI_fSI_fLNS_15FloatRoundStyleE2EEESH_S1O_JEEENS4_5SM1004TMEM4LOAD26SM100_TMEM_LOAD_32dp32b64xES13_NS14_INS15_ILi2ELi4ELi3EEES18_NSW_INS5_IJS19_S1M_EEENS5_IJS1M_SB_EEEEEEENS4_39AutoVectorizingCopyWithAssumedAlignmentILi128EEENS4_14SM90_TMA_STOREES23_S25_S25_EEEvvEEEEvNT_6ParamsE) ;  /* 0xffffff44024c7950 */ /* 0x000fea0003c3ffff */
        .weak           $__internal_2_$__cuda_sm10x_tcgen05_guardrail_trap_unallocated_columns_being_dealloced
        .type           $__internal_2_$__cuda_sm10x_tcgen05_guardrail_trap_unallocated_columns_being_dealloced,@function
        .size           $__internal_2_$__cuda_sm10x_tcgen05_guardrail_trap_unallocated_columns_being_dealloced,(.L_x_170 - $__internal_2_$__cuda_sm10x_tcgen05_guardrail_trap_unallocated_columns_being_dealloced)
$__internal_2_$__cuda_sm10x_tcgen05_guardrail_trap_unallocated_columns_being_dealloced:
[----:B------:R-:W-:Y:S05]  /*bad0*/  BPT.TRAP 0x1 ;  /* 0x000000040000795c */ /* 0x000fea0000300000 */
[----:B------:R-:W-:-:S04]  /*bae0*/  HFMA2 R3, -RZ, RZ, 0, 0 ;  /* 0x00000000ff037431 */ /* 0x000fc800000001ff */
[----:B------:R-:W-:Y:S05]  /*baf0*/  RET.REL.NODEC R2 `(_ZN7cutlass13device_kernelINS_4gemm6kernel13GemmUniversalIN4cute5tupleIJiiiiEEENS1_10collective13CollectiveMmaINS1_35MainloopSm100TmaUmmaWarpSpecializedILi5ELi2ELi2ENS5_IJNS4_1CILi1EEESB_SB_EEEEENS5_IJNSA_ILi128EEENSA_ILi256EEENSA_ILi32EEEEEENS_12float_e5m2_tENS5_IJlSB_lEEESI_SJ_NS4_8TiledMMAINS4_8MMA_AtomIJNS4_10MMA_TraitsINS4_19SM100_MMA_F8F6F4_SSEJSI_SI_fSE_SF_NS4_17integral_constantINS4_4UMMA5MajorELSQ_0EEESR_NSO_INSP_7ScaleInELSS_0EEEST_EEEEEENS4_6LayoutISC_NS5_IJNSA_ILi0EEESX_SX_EEEEENS5_IJNS4_10UnderscoreES10_S10_EEEEENS4_13SM90_TMA_LOADENS4_14ComposedLayoutINS4_7SwizzleILi1ELi4ELi3EEENS4_18smem_ptr_flag_bitsILi8EEENSW_INS5_IJNSA_ILi8EEESG_EEENS5_IJSG_SB_EEEEEEEvNS4_8identityES13_S1D_vS1E_EENS_8epilogue10collective18CollectiveEpilogueINS1G_23Sm100TmaWarpSpecializedILi4ELi2ELi64ELb0ELb0EEEJSH_NS5_IJNSW_ISE_SB_EENSW_INSA_ILi64EEESB_EEEEESI_SJ_SI_SJ_NS1G_6fusion15FusionCallbacksIS1K_NS1P_17LinearCombinationISI_fSI_fLNS_15FloatRoundStyleE2EEESH_S1O_JEEENS4_5SM1004TMEM4LOAD26SM100_TMEM_LOAD_32dp32b64xES13_NS14_INS15_ILi2ELi4ELi3EEES18_NSW_INS5_IJS19_S1M_EEENS5_IJS1M_SB_EEEEEEENS4_39AutoVectorizingCopyWithAssumedAlignmentILi128EEENS4_14SM90_TMA_STOREES23_S25_S25_EEEvvEEEEvNT_6ParamsE) ;  /* 0xffffff4402407950 */ /* 0x000fea0003c3ffff */
.L_x_169:
[----:B------:R-:W-:-:S00]  /*bb00*/  BRA `(.L_x_169) ;  /* 0xfffffffc00fc7947 */ /* 0x000fc0000383ffff */
[----:B------:R-:W-:-:S00]  /*bb10*/  NOP ;  /* 0x0000000000007918 */ /* 0x000fc00000000000 */
        /* <DEDUP_REMOVED lines=14> */
.L_x_170:


//--------------------- .nv.global.init           --------------------------
	.section	.nv.global.init,"aw",@progbits
.nv.global.init:
	.type		$str$27,@object
	.size		$str$27,($str$28 - $str$27)
$str$27:
        /*0000*/ 	.byte	0x28, 0x61, 0x64, 0x64, 0x72, 0x65, 0x73, 0x73, 0x20, 0x26, 0x20, 0x6d, 0x61, 0x73, 0x6b, 0x29
        /*0010*/ 	.byte	0x20, 0x3d, 0x3d, 0x20, 0x30, 0x00
	.type		$str$28,@object
	.size		$str$28,($str$26 - $str$28)
$str$28:
        /*0016*/ 	.byte	0x2f, 0x74, 0x6d, 0x70, 0x2f, 0x63, 0x75, 0x74, 0x6c, 0x61, 0x73, 0x73, 0x5f, 0x73, 0x77, 0x65
        /*0026*/ 	.byte	0x65, 0x70, 0x5f, 0x73, 0x72, 0x63, 0x2f, 0x69, 0x6e, 0x63, 0x6c, 0x75, 0x64, 0x65, 0x2f, 0x63
        /*0036*/ 	.byte	0x75, 0x74, 0x65, 0x2f, 0x70, 0x6f, 0x69, 0x6e, 0x74, 0x65, 0x72, 0x5f, 0x66, 0x6c, 0x61, 0x67
        /*0046*/ 	.byte	0x67, 0x65, 0x64, 0x2e, 0x68, 0x70, 0x70, 0x00
	.type		$str$26,@object
	.size		$str$26,($str$25 - $str$26)
$str$26:
        /*004e*/ 	.byte	0x2f, 0x74, 0x6d, 0x70, 0x2f, 0x63, 0x75, 0x74, 0x6c, 0x61, 0x73, 0x73, 0x5f, 0x73, 0x77, 0x65
        /*005e*/ 	.byte	0x65, 0x70, 0x5f, 0x73, 0x72, 0x63, 0x2f, 0x69, 0x6e, 0x63, 0x6c, 0x75, 0x64, 0x65, 0x2f, 0x63
        /*006e*/ 	.byte	0x75, 0x74, 0x65, 0x2f, 0x61, 0x74, 0x6f, 0x6d, 0x2f, 0x63, 0x6f, 0x70, 0x79, 0x5f, 0x74, 0x72
        /*007e*/ 	.byte	0x61, 0x69, 0x74, 0x73, 0x5f, 0x73, 0x6d, 0x31, 0x30, 0x30, 0x2e, 0x68, 0x70, 0x70, 0x00
	.type		$str$25,@object
	.size		$str$25,(__unnamed_1 - $str$25)
$str$25:
        /*008d*/ 	.byte	0x28, 0x28, 0x75, 0x69, 0x6e, 0x74, 0x33, 0x32, 0x5f, 0x74, 0x28, 0x74, 0x68, 0x72, 0x65, 0x61
        /*009d*/ 	.byte	0x64, 0x49, 0x64, 0x78, 0x2e, 0x78, 0x29, 0x20, 0x2f, 0x20, 0x33, 0x32, 0x29, 0x20, 0x25, 0x20
        /*00ad*/ 	.byte	0x34, 0x29, 0x20, 0x3d, 0x3d, 0x20, 0x28, 0x28, 0x28, 0x74, 0x6d, 0x65, 0x6d, 0x5f, 0x61, 0x64
        /*00bd*/ 	.byte	0x64, 0x72, 0x20, 0x3e, 0x3e, 0x20, 0x31, 0x36, 0x29, 0x20, 0x2f, 0x20, 0x33, 0x32, 0x29, 0x20
        /*00cd*/ 	.byte	0x25, 0x20, 0x34, 0x29, 0x00
	.type		__unnamed_1,@object
	.size		__unnamed_1,(__unnamed_2 - __unnamed_1)
__unnamed_1:
        /*00d2*/ 	.byte	0x61, 0x75, 0x74, 0x6f, 0x20, 0x63, 0x75, 0x74, 0x65, 0x3a, 0x3a, 0x61, 0x73, 0x5f, 0x70, 0x6f
        /* <DEDUP_REMOVED lines=24> */
        /*0262*/ 	.byte	0x43, 0x3c, 0x38, 0x31, 0x39, 0x32, 0x3e, 0x3e, 0x3e, 0x3e, 0x5d, 0x00
	.type		__unnamed_2,@object
	.size		__unnamed_2,(__unnamed_3 - __unnamed_2)
__unnamed_2:
        /* <DEDUP_REMOVED lines=26> */
	.type		__unnamed_3,@object
	.size		__unnamed_3,(.L_3 - __unnamed_3)
__unnamed_3:
        /* <DEDUP_REMOVED lines=42> */
        /*06aa*/ 	.byte	0x3e, 0x3e, 0x3e, 0x3e, 0x5d, 0x00
.L_3:


//--------------------- .nv.shared._ZN7cutlass13device_kernelINS_4gemm6kernel13GemmUniversalIN4cute5tupleIJiiiiEEENS1_10collective13CollectiveMmaINS1_35MainloopSm100TmaUmmaWarpSpecializedILi5ELi2ELi2ENS5_IJNS4_1CILi1EEESB_SB_EEEEENS5_IJNSA_ILi128EEENSA_ILi256EEENSA_ILi32EEEEEENS_12float_e5m2_tENS5_IJlSB_lEEESI_SJ_NS4_8TiledMMAINS4_8MMA_AtomIJNS4_10MMA_TraitsINS4_19SM100_MMA_F8F6F4_SSEJSI_SI_fSE_SF_NS4_17integral_constantINS4_4UMMA5MajorELSQ_0EEESR_NSO_INSP_7ScaleInELSS_0EEEST_EEEEEENS4_6LayoutISC_NS5_IJNSA_ILi0EEESX_SX_EEEEENS5_IJNS4_10UnderscoreES10_S10_EEEEENS4_13SM90_TMA_LOADENS4_14ComposedLayoutINS4_7SwizzleILi1ELi4ELi3EEENS4_18smem_ptr_flag_bitsILi8EEENSW_INS5_IJNSA_ILi8EEESG_EEENS5_IJSG_SB_EEEEEEEvNS4_8identityES13_S1D_vS1E_EENS_8epilogue10collective18CollectiveEpilogueINS1G_23Sm100TmaWarpSpecializedILi4ELi2ELi64ELb0ELb0EEEJSH_NS5_IJNSW_ISE_SB_EENSW_INSA_ILi64EEESB_EEEEESI_SJ_SI_SJ_NS1G_6fusion15FusionCallbacksIS1K_NS1P_17LinearCombinationISI_fSI_fLNS_15FloatRoundStyleE2EEESH_S1O_JEEENS4_5SM1004TMEM4LOAD26SM100_TMEM_LOAD_32dp32b64xES13_NS14_INS15_ILi2ELi4ELi3EEES18_NSW_INS5_IJS19_S1M_EEENS5_IJS1M_SB_EEEEEEENS4_39AutoVectorizingCopyWithAssumedAlignmentILi128EEENS4_14SM90_TMA_STOREES23_S25_S25_EEEvvEEEEvNT_6ParamsE --------------------------
	.section	.nv.shared._ZN7cutlass13device_kernelINS_4gemm6kernel13GemmUniversalIN4cute5tupleIJiiiiEEENS1_10collective13CollectiveMmaINS1_35MainloopSm100TmaUmmaWarpSpecializedILi5ELi2ELi2ENS5_IJNS4_1CILi1EEESB_SB_EEEEENS5_IJNSA_ILi128EEENSA_ILi256EEENSA_ILi32EEEEEENS_12float_e5m2_tENS5_IJlSB_lEEESI_SJ_NS4_8TiledMMAINS4_8MMA_AtomIJNS4_10MMA_TraitsINS4_19SM100_MMA_F8F6F4_SSEJSI_SI_fSE_SF_NS4_17integral_constantINS4_4UMMA5MajorELSQ_0EEESR_NSO_INSP_7ScaleInELSS_0EEEST_EEEEEENS4_6LayoutISC_NS5_IJNSA_ILi0EEESX_SX_EEEEENS5_IJNS4_10UnderscoreES10_S10_EEEEENS4_13SM90_TMA_LOADENS4_14ComposedLayoutINS4_7SwizzleILi1ELi4ELi3EEENS4_18smem_ptr_flag_bitsILi8EEENSW_INS5_IJNSA_ILi8EEESG_EEENS5_IJSG_SB_EEEEEEEvNS4_8identityES13_S1D_vS1E_EENS_8epilogue10collective18CollectiveEpilogueINS1G_23Sm100TmaWarpSpecializedILi4ELi2ELi64ELb0ELb0EEEJSH_NS5_IJNSW_ISE_SB_EENSW_INSA_ILi64EEESB_EEEEESI_SJ_SI_SJ_NS1G_6fusion15FusionCallbacksIS1K_NS1P_17LinearCombinationISI_fSI_fLNS_15FloatRoundStyleE2EEESH_S1O_JEEENS4_5SM1004TMEM4LOAD26SM100_TMEM_LOAD_32dp32b64xES13_NS14_INS15_ILi2ELi4ELi3EEES18_NSW_INS5_IJS19_S1M_EEENS5_IJS1M_SB_EEEEEEENS4_39AutoVectorizingCopyWithAssumedAlignmentILi128EEENS4_14SM90_TMA_STOREES23_S25_S25_EEEvvEEEEvNT_6ParamsE,"aw",@nobits
	.sectionflags	@""
	.align	16
	.zero		1024


//--------------------- .nv.shared.reserved.0     --------------------------
	.section	.nv.shared.reserved.0,"aw",@nobits
	.weak		__nv_reservedSMEM_offset_0_alias
	.size		__nv_reservedSMEM_offset_0_alias, 0, 64
	.other		__nv_reservedSMEM_offset_0_alias,@"STO_CUDA_RESERVED_SHARED STV_DEFAULT"
__nv_reservedSMEM_offset_0_alias:
	.zero		0
.nv.shared.reserved.0:
	.zero		64
	.weak		__nv_reservedSMEM_tcgen05_partition
	.type		__nv_reservedSMEM_tcgen05_partition,@object
	.size		__nv_reservedSMEM_tcgen05_partition,(.L_0 - __nv_reservedSMEM_tcgen05_partition)
__nv_reservedSMEM_tcgen05_partition:
	.zero		32
.L_0:


//--------------------- .nv.global                --------------------------
	.section	.nv.global,"aw",@nobits
.nv.global:
	.type		_ZN40_INTERNAL_bfeeb372_4_k_cu_01409536_191214cute1_E,@object
	.size		_ZN40_INTERNAL_bfeeb372_4_k_cu_01409536_191214cute1_E,(_ZN40_INTERNAL_bfeeb372_4_k_cu_01409536_191214cuda3std3__45__cpo6cbeginE - _ZN40_INTERNAL_bfeeb372_4_k_cu_01409536_191214cute1_E)
_ZN40_INTERNAL_bfeeb372_4_k_cu_01409536_191214cute1_E:
	.zero		1
	.type		_ZN40_INTERNAL_bfeeb372_4_k_cu_01409536_191214cuda3std3__45__cpo6cbeginE,@object
	.size		_ZN40_INTERNAL_bfeeb372_4_k_cu_01409536_191214cuda3std3__45__cpo6cbeginE,(_ZN40_INTERNAL_bfeeb372_4_k_cu_01409536_191214cuda3std3__48in_placeE - _ZN40_INTERNAL_bfeeb372_4_k_cu_01409536_191214cuda3std3__45__cpo6cbeginE)
_ZN40_INTERNAL_bfeeb372_4_k_cu_01409536_191214cuda3std3__45__cpo6cbeginE:
	.zero		1
	.type		_ZN40_INTERNAL_bfeeb372_4_k_cu_01409536_191214cuda3std3__48in_placeE,@object
	.size		_ZN40_INTERNAL_bfeeb372_4_k_cu_01409536_191214cuda3std3__48in_placeE,(_ZN40_INTERNAL_bfeeb372_4_k_cu_01409536_191214cuda3std6ranges3__45__cpo9iter_moveE - _ZN40_INTERNAL_bfeeb372_4_k_cu_01409536_191214cuda3std3__48in_placeE)
_ZN40_INTERNAL_bfeeb372_4_k_cu_01409536_191214cuda3std3__48in_placeE:
	.zero		1
	.type		_ZN40_INTERNAL_bfeeb372_4_k_cu_01409536_191214cuda3std6ranges3__45__cpo9iter_moveE,@object
	.size		_ZN40_INTERNAL_bfeeb372_4_k_cu_01409536_191214cuda3std6ranges3__45__cpo9iter_moveE,(_ZN40_INTERNAL_bfeeb372_4_k_cu_01409536_191214cuda3std3__45__cpo5beginE - _ZN40_INTERNAL_bfeeb372_4_k_cu_01409536_191214cuda3std6ranges3__45__cpo9iter_moveE)
_ZN40_INTERNAL_bfeeb372_4_k_cu_01409536_191214cuda3std6ranges3__45__cpo9iter_moveE:
	.zero		1
	.type		_ZN40_INTERNAL_bfeeb372_4_k_cu_01409536_191214cuda3std3__45__cpo5beginE,@object
	.size		_ZN40_INTERNAL_bfeeb372_4_k_cu_01409536_191214cuda3std3__45__cpo5beginE,(_ZN40_INTERNAL_bfeeb372_4_k_cu_01409536_191214cuda3std3__442_GLOBAL__N__bfeeb372_4_k_cu_01409536_191216ignoreE - _ZN40_INTERNAL_bfeeb372_4_k_cu_01409536_191214cuda3std3__45__cpo5beginE)
_ZN40_INTERNAL_bfeeb372_4_k_cu_01409536_191214cuda3std3__45__cpo5beginE:
	.zero		1
	.type		_ZN40_INTERNAL_bfeeb372_4_k_cu_01409536_191214cuda3std3__442_GLOBAL__N__bfeeb372_4_k_cu_01409536_191216ignoreE,@object
	.size		_ZN40_INTERNAL_bfeeb372_4_k_cu_01409536_191214cuda3std3__442_GLOBAL__N__bfeeb372_4_k_cu_01409536_191216ignoreE,(_ZN40_INTERNAL_bfeeb372_4_k_cu_01409536_191214cute7productE - _ZN40_INTERNAL_bfeeb372_4_k_cu_01409536_191214cuda3std3__442_GLOBAL__N__bfeeb372_4_k_cu_01409536_191216ignoreE)
_ZN40_INTERNAL_bfeeb372_4_k_cu_01409536_191214cuda3std3__442_GLOBAL__N__bfeeb372_4_k_cu_01409536_191216ignoreE:
	.zero		1
	.type		_ZN40_INTERNAL_bfeeb372_4_k_cu_01409536_191214cute7productE,@object
	.size		_ZN40_INTERNAL_bfeeb372_4_k_cu_01409536_191214cute7productE,(_ZN40_INTERNAL_bfeeb372_4_k_cu_01409536_191214cuda3std3__45__cpo3endE - _ZN40_INTERNAL_bfeeb372_4_k_cu_01409536_191214cute7productE)
_ZN40_INTERNAL_bfeeb372_4_k_cu_01409536_191214cute7productE:
	.zero		1
	.type		_ZN40_INTERNAL_bfeeb372_4_k_cu_01409536_191214cuda3std3__45__cpo3endE,@object
	.size		_ZN40_INTERNAL_bfeeb372_4_k_cu_01409536_191214cuda3std3__45__cpo3endE,(_ZN40_INTERNAL_bfeeb372_4_k_cu_01409536_191214cuda3std3__419piecewise_constructE - _ZN40_INTERNAL_bfeeb372_4_k_cu_01409536_191214cuda3std3__45__cpo3endE)
_ZN40_INTERNAL_bfeeb372_4_k_cu_01409536_191214cuda3std3__45__cpo3endE:
	.zero		1
	.type		_ZN40_INTERNAL_bfeeb372_4_k_cu_01409536_191214cuda3std3__419piecewise_constructE,@object
	.size		_ZN40_INTERNAL_bfeeb372_4_k_cu_01409536_191214cuda3std3__419piecewise_constructE,(_ZN40_INTERNAL_bfeeb372_4_k_cu_01409536_191214cuda3std3__45__cpo4cendE - _ZN40_INTERNAL_bfeeb372_4_k_cu_01409536_191214cuda3std3__419piecewise_constructE)
_ZN40_INTERNAL_bfeeb372_4_k_cu_01409536_191214cuda3std3__419piecewise_constructE:
	.zero		1
	.type		_ZN40_INTERNAL_bfeeb372_4_k_cu_01409536_191214cuda3std3__45__cpo4cendE,@object
	.size		_ZN40_INTERNAL_bfeeb372_4_k_cu_01409536_191214cuda3std3__45__cpo4cendE,(_ZN40_INTERNAL_bfeeb372_4_k_cu_01409536_191214cuda3std6ranges3__45__cpo4swapE - _ZN40_INTERNAL_bfeeb372_4_k_cu_01409536_191214cuda3std3__45__cpo4cendE)
_ZN40_INTERNAL_bfeeb372_4_k_cu_01409536_191214cuda3std3__45__cpo4cendE:
	.zero		1
	.type		_ZN40_INTERNAL_bfeeb372_4_k_cu_01409536_191214cuda3std6ranges3__45__cpo4swapE,@object
	.size		_ZN40_INTERNAL_bfeeb372_4_k_cu_01409536_191214cuda3std6ranges3__45__cpo4swapE,(.L_11 - _ZN40_INTERNAL_bfeeb372_4_k_cu_01409536_191214cuda3std6ranges3__45__cpo4swapE)
_ZN40_INTERNAL_bfeeb372_4_k_cu_01409536_191214cuda3std6ranges3__45__cpo4swapE:
	.zero		1
.L_11:


//--------------------- .nv.constant0._ZN7cutlass13device_kernelINS_4gemm6kernel13GemmUniversalIN4cute5tupleIJiiiiEEENS1_10collective13CollectiveMmaINS1_35MainloopSm100TmaUmmaWarpSpecializedILi5ELi2ELi2ENS5_IJNS4_1CILi1EEESB_SB_EEEEENS5_IJNSA_ILi128EEENSA_ILi256EEENSA_ILi32EEEEEENS_12float_e5m2_tENS5_IJlSB_lEEESI_SJ_NS4_8TiledMMAINS4_8MMA_AtomIJNS4_10MMA_TraitsINS4_19SM100_MMA_F8F6F4_SSEJSI_SI_fSE_SF_NS4_17integral_constantINS4_4UMMA5MajorELSQ_0EEESR_NSO_INSP_7ScaleInELSS_0EEEST_EEEEEENS4_6LayoutISC_NS5_IJNSA_ILi0EEESX_SX_EEEEENS5_IJNS4_10UnderscoreES10_S10_EEEEENS4_13SM90_TMA_LOADENS4_14ComposedLayoutINS4_7SwizzleILi1ELi4ELi3EEENS4_18smem_ptr_flag_bitsILi8EEENSW_INS5_IJNSA_ILi8EEESG_EEENS5_IJSG_SB_EEEEEEEvNS4_8identityES13_S1D_vS1E_EENS_8epilogue10collective18CollectiveEpilogueINS1G_23Sm100TmaWarpSpecializedILi4ELi2ELi64ELb0ELb0EEEJSH_NS5_IJNSW_ISE_SB_EENSW_INSA_ILi64EEESB_EEEEESI_SJ_SI_SJ_NS1G_6fusion15FusionCallbacksIS1K_NS1P_17LinearCombinationISI_fSI_fLNS_15FloatRoundStyleE2EEESH_S1O_JEEENS4_5SM1004TMEM4LOAD26SM100_TMEM_LOAD_32dp32b64xES13_NS14_INS15_ILi2ELi4ELi3EEES18_NSW_INS5_IJS19_S1M_EEENS5_IJS1M_SB_EEEEEEENS4_39AutoVectorizingCopyWithAssumedAlignmentILi128EEENS4_14SM90_TMA_STOREES23_S25_S25_EEEvvEEEEvNT_6ParamsE --------------------------
	.section	.nv.constant0._ZN7cutlass13device_kernelINS_4gemm6kernel13GemmUniversalIN4cute5tupleIJiiiiEEENS1_10collective13CollectiveMmaINS1_35MainloopSm100TmaUmmaWarpSpecializedILi5ELi2ELi2ENS5_IJNS4_1CILi1EEESB_SB_EEEEENS5_IJNSA_ILi128EEENSA_ILi256EEENSA_ILi32EEEEEENS_12float_e5m2_tENS5_IJlSB_lEEESI_SJ_NS4_8TiledMMAINS4_8MMA_AtomIJNS4_10MMA_TraitsINS4_19SM100_MMA_F8F6F4_SSEJSI_SI_fSE_SF_NS4_17integral_constantINS4_4UMMA5MajorELSQ_0EEESR_NSO_INSP_7ScaleInELSS_0EEEST_EEEEEENS4_6LayoutISC_NS5_IJNSA_ILi0EEESX_SX_EEEEENS5_IJNS4_10UnderscoreES10_S10_EEEEENS4_13SM90_TMA_LOADENS4_14ComposedLayoutINS4_7SwizzleILi1ELi4ELi3EEENS4_18smem_ptr_flag_bitsILi8EEENSW_INS5_IJNSA_ILi8EEESG_EEENS5_IJSG_SB_EEEEEEEvNS4_8identityES13_S1D_vS1E_EENS_8epilogue10collective18CollectiveEpilogueINS1G_23Sm100TmaWarpSpecializedILi4ELi2ELi64ELb0ELb0EEEJSH_NS5_IJNSW_ISE_SB_EENSW_INSA_ILi64EEESB_EEEEESI_SJ_SI_SJ_NS1G_6fusion15FusionCallbacksIS1K_NS1P_17LinearCombinationISI_fSI_fLNS_15FloatRoundStyleE2EEESH_S1O_JEEENS4_5SM1004TMEM4LOAD26SM100_TMEM_LOAD_32dp32b64xES13_NS14_INS15_ILi2ELi4ELi3EEES18_NSW_INS5_IJS19_S1M_EEENS5_IJS1M_SB_EEEEEEENS4_39AutoVectorizingCopyWithAssumedAlignmentILi128EEENS4_14SM90_TMA_STOREES23_S25_S25_EEEvvEEEEvNT_6ParamsE,"a",@progbits
	.sectionflags	@""
	.align	4
.nv.constant0._ZN7cutlass13device_kernelINS_4gemm6kernel13GemmUniversalIN4cute5tupleIJiiiiEEENS1_10collective13CollectiveMmaINS1_35MainloopSm100TmaUmmaWarpSpecializedILi5ELi2ELi2ENS5_IJNS4_1CILi1EEESB_SB_EEEEENS5_IJNSA_ILi128EEENSA_ILi256EEENSA_ILi32EEEEEENS_12float_e5m2_tENS5_IJlSB_lEEESI_SJ_NS4_8TiledMMAINS4_8MMA_AtomIJNS4_10MMA_TraitsINS4_19SM100_MMA_F8F6F4_SSEJSI_SI_fSE_SF_NS4_17integral_constantINS4_4UMMA5MajorELSQ_0EEESR_NSO_INSP_7ScaleInELSS_0EEEST_EEEEEENS4_6LayoutISC_NS5_IJNSA_ILi0EEESX_SX_EEEEENS5_IJNS4_10UnderscoreES10_S10_EEEEENS4_13SM90_TMA_LOADENS4_14ComposedLayoutINS4_7SwizzleILi1ELi4ELi3EEENS4_18smem_ptr_flag_bitsILi8EEENSW_INS5_IJNSA_ILi8EEESG_EEENS5_IJSG_SB_EEEEEEEvNS4_8identityES13_S1D_vS1E_EENS_8epilogue10collective18CollectiveEpilogueINS1G_23Sm100TmaWarpSpecializedILi4ELi2ELi64ELb0ELb0EEEJSH_NS5_IJNSW_ISE_SB_EENSW_INSA_ILi64EEESB_EEEEESI_SJ_SI_SJ_NS1G_6fusion15FusionCallbacksIS1K_NS1P_17LinearCombinationISI_fSI_fLNS_15FloatRoundStyleE2EEESH_S1O_JEEENS4_5SM1004TMEM4LOAD26SM100_TMEM_LOAD_32dp32b64xES13_NS14_INS15_ILi2ELi4ELi3EEES18_NSW_INS5_IJS19_S1M_EEENS5_IJS1M_SB_EEEEEEENS4_39AutoVectorizingCopyWithAssumedAlignmentILi128EEENS4_14SM90_TMA_STOREES23_S25_S25_EEEvvEEEEvNT_6ParamsE:
	.zero		2944


//--------------------- SYMBOLS --------------------------

	.type		.nv.reservedSmem.offset0,@object
	.size		.nv.reservedSmem.offset0,0x4
	.type		.nv.reservedSmem.cap,@object
	.size		.nv.reservedSmem.cap,0x4
	.type		__assertfail,@function
